	.headerflags	@"EF_CUDA_TEXMODE_UNIFIED EF_CUDA_64BIT_ADDRESS EF_CUDA_ACCELERATORS EF_CUDA_SM90 EF_CUDA_VIRTUAL_SM(EF_CUDA_SM90)"
	.elftype	@"ET_EXEC"


//--------------------- .nv.info                  --------------------------
	.section	.nv.info,"",@"SHT_CUDA_INFO"
	.align	4


	//----- nvinfo : EIATTR_REGCOUNT
	.align		4
        /*0000*/ 	.byte	0x04, 0x2f
        /*0002*/ 	.short	(.L_3 - .L_2)
	.align		4
.L_2:
        /*0004*/ 	.word	index@(triton_poi_fused__native_batch_norm_legit_no_training_mul_softplus_tanh_8)
        /*0008*/ 	.word	0x00000028


	//----- nvinfo : EIATTR_MIN_STACK_SIZE
	.align		4
.L_3:
        /*000c*/ 	.byte	0x04, 0x12
        /*000e*/ 	.short	(.L_5 - .L_4)
	.align		4
.L_4:
        /*0010*/ 	.word	index@(triton_poi_fused__native_batch_norm_legit_no_training_mul_softplus_tanh_8)
        /*0014*/ 	.word	0x00000000


	//----- nvinfo : EIATTR_FRAME_SIZE
	.align		4
.L_5:
        /*0018*/ 	.byte	0x04, 0x11
        /*001a*/ 	.short	(.L_7 - .L_6)
	.align		4
.L_6:
        /*001c*/ 	.word	index@(triton_poi_fused__native_batch_norm_legit_no_training_mul_softplus_tanh_8)
        /*0020*/ 	.word	0x00000000


	//----- nvinfo : EIATTR_MIN_STACK_SIZE
	.align		4
.L_7:
        /*0024*/ 	.byte	0x04, 0x12
        /*0026*/ 	.short	(.L_9 - .L_8)
	.align		4
.L_8:
        /*0028*/ 	.word	index@(triton_poi_fused__native_batch_norm_legit_no_training_mul_softplus_tanh_8)
        /*002c*/ 	.word	0x00000000
.L_9:


//--------------------- .nv.info.triton_poi_fused__native_batch_norm_legit_no_training_mul_softplus_tanh_8 --------------------------
	.section	.nv.info.triton_poi_fused__native_batch_norm_legit_no_training_mul_softplus_tanh_8,"",@"SHT_CUDA_INFO"
	.sectionflags	@""
	.align	4


	//----- nvinfo : EIATTR_CUDA_API_VERSION
	.align		4
        /*0000*/ 	.byte	0x04, 0x37
        /*0002*/ 	.short	(.L_11 - .L_10)
.L_10:
        /*0004*/ 	.word	0x0000007c


	//----- nvinfo : EIATTR_KPARAM_INFO
	.align		4
.L_11:
        /*0008*/ 	.byte	0x04, 0x17
        /*000a*/ 	.short	(.L_13 - .L_12)
.L_12:
        /*000c*/ 	.word	0x00000000
        /*0010*/ 	.short	0x0007
        /*0012*/ 	.short	0x0034
        /*0014*/ 	.byte	0x00, 0xf0, 0x11, 0x00


	//----- nvinfo : EIATTR_KPARAM_INFO
	.align		4
.L_13:
        /*0018*/ 	.byte	0x04, 0x17
        /*001a*/ 	.short	(.L_15 - .L_14)
.L_14:
        /*001c*/ 	.word	0x00000000
        /*0020*/ 	.short	0x0006
        /*0022*/ 	.short	0x0030
        /*0024*/ 	.byte	0x00, 0xf0, 0x11, 0x00


	//----- nvinfo : EIATTR_KPARAM_INFO
	.align		4
.L_15:
        /*0028*/ 	.byte	0x04, 0x17
        /*002a*/ 	.short	(.L_17 - .L_16)
.L_16:
        /*002c*/ 	.word	0x00000000
        /*0030*/ 	.short	0x0005
        /*0032*/ 	.short	0x0028
        /*0034*/ 	.byte	0x00, 0xf4, 0x21, 0x00


	//----- nvinfo : EIATTR_KPARAM_INFO
	.align		4
.L_17:
        /*0038*/ 	.byte	0x04, 0x17
        /*003a*/ 	.short	(.L_19 - .L_18)
.L_18:
        /*003c*/ 	.word	0x00000000
        /*0040*/ 	.short	0x0004
        /*0042*/ 	.short	0x0020
        /*0044*/ 	.byte	0x00, 0xf4, 0x21, 0x00


	//----- nvinfo : EIATTR_KPARAM_INFO
	.align		4
.L_19:
        /*0048*/ 	.byte	0x04, 0x17
        /*004a*/ 	.short	(.L_21 - .L_20)
.L_20:
        /*004c*/ 	.word	0x00000000
        /*0050*/ 	.short	0x0003
        /*0052*/ 	.short	0x0018
        /*0054*/ 	.byte	0x00, 0xf4, 0x21, 0x00


	//----- nvinfo : EIATTR_KPARAM_INFO
	.align		4
.L_21:
        /*0058*/ 	.byte	0x04, 0x17
        /*005a*/ 	.short	(.L_23 - .L_22)
.L_22:
        /*005c*/ 	.word	0x00000000
        /*0060*/ 	.short	0x0002
        /*0062*/ 	.short	0x0010
        /*0064*/ 	.byte	0x00, 0xf4, 0x21, 0x00


	//----- nvinfo : EIATTR_KPARAM_INFO
	.align		4
.L_23:
        /*0068*/ 	.byte	0x04, 0x17
        /*006a*/ 	.short	(.L_25 - .L_24)
.L_24:
        /*006c*/ 	.word	0x00000000
        /*0070*/ 	.short	0x0001
        /*0072*/ 	.short	0x0008
        /*0074*/ 	.byte	0x00, 0xf4, 0x21, 0x00


	//----- nvinfo : EIATTR_KPARAM_INFO
	.align		4
.L_25:
        /*0078*/ 	.byte	0x04, 0x17
        /*007a*/ 	.short	(.L_27 - .L_26)
.L_26:
        /*007c*/ 	.word	0x00000000
        /*0080*/ 	.short	0x0000
        /*0082*/ 	.short	0x0000
        /*0084*/ 	.byte	0x00, 0xf4, 0x21, 0x00


	//----- nvinfo : EIATTR_SPARSE_MMA_MASK
	.align		4
.L_27:
        /*0088*/ 	.byte	0x03, 0x50
        /*008a*/ 	.short	0x0000


	//----- nvinfo : EIATTR_MAXREG_COUNT
	.align		4
        /*008c*/ 	.byte	0x03, 0x1b
        /*008e*/ 	.short	0x00ff


	//----- nvinfo : EIATTR_EXIT_INSTR_OFFSETS
	.align		4
        /*0090*/ 	.byte	0x04, 0x1c
        /*0092*/ 	.short	(.L_29 - .L_28)


	//   ....[0]....
.L_28:
        /*0094*/ 	.word	0x000027c0


	//   ....[1]....
        /*0098*/ 	.word	0x00002810


	//----- nvinfo : EIATTR_REQNTID
	.align		4
.L_29:
        /*009c*/ 	.byte	0x04, 0x10
        /*009e*/ 	.short	(.L_31 - .L_30)
.L_30:
        /*00a0*/ 	.word	0x00000080
        /*00a4*/ 	.word	0x00000001
        /*00a8*/ 	.word	0x00000001


	//----- nvinfo : EIATTR_CRS_STACK_SIZE
	.align		4
.L_31:
        /*00ac*/ 	.byte	0x04, 0x1e
        /*00ae*/ 	.short	(.L_33 - .L_32)
.L_32:
        /*00b0*/ 	.word	0x00000000


	//----- nvinfo : EIATTR_CBANK_PARAM_SIZE
	.align		4
.L_33:
        /*00b4*/ 	.byte	0x03, 0x19
        /*00b6*/ 	.short	0x0038


	//----- nvinfo : EIATTR_PARAM_CBANK
	.align		4
        /*00b8*/ 	.byte	0x04, 0x0a
        /*00ba*/ 	.short	(.L_35 - .L_34)
	.align		4
.L_34:
        /*00bc*/ 	.word	index@(.nv.constant0.triton_poi_fused__native_batch_norm_legit_no_training_mul_softplus_tanh_8)
        /*00c0*/ 	.short	0x0210
        /*00c2*/ 	.short	0x0038


	//----- nvinfo : EIATTR_SW_WAR
	.align		4
.L_35:
        /*00c4*/ 	.byte	0x04, 0x36
        /*00c6*/ 	.short	(.L_37 - .L_36)
.L_36:
        /*00c8*/ 	.word	0x00000008
.L_37:


//--------------------- .nv.callgraph             --------------------------
	.section	.nv.callgraph,"",@"SHT_CUDA_CALLGRAPH"
	.align	4
	.sectionentsize	8
	.align		4
        /*0000*/ 	.word	0x00000000
	.align		4
        /*0004*/ 	.word	0xffffffff
	.align		4
        /*0008*/ 	.word	0x00000000
	.align		4
        /*000c*/ 	.word	0xfffffffe
	.align		4
        /*0010*/ 	.word	0x00000000
	.align		4
        /*0014*/ 	.word	0xfffffffd
	.align		4
        /*0018*/ 	.word	0x00000000
	.align		4
        /*001c*/ 	.word	0xfffffffc


//--------------------- .nv.constant4             --------------------------
	.section	.nv.constant4,"a",@progbits
	.align	8
	.align		8
.nv.constant4:
        /*0000*/ 	.dword	_$_str
	.align		8
        /*0008*/ 	.dword	_$_str_$_2


//--------------------- .text.triton_poi_fused__native_batch_norm_legit_no_training_mul_softplus_tanh_8 --------------------------
	.section	.text.triton_poi_fused__native_batch_norm_legit_no_training_mul_softplus_tanh_8,"ax",@progbits
	.sectionflags	@"SHF_BARRIERS=1"
	.align	128
        .global         triton_poi_fused__native_batch_norm_legit_no_training_mul_softplus_tanh_8
        .type           triton_poi_fused__native_batch_norm_legit_no_training_mul_softplus_tanh_8,@function
        .size           triton_poi_fused__native_batch_norm_legit_no_training_mul_softplus_tanh_8,(.L_x_41 - triton_poi_fused__native_batch_norm_legit_no_training_mul_softplus_tanh_8)
        .other          triton_poi_fused__native_batch_norm_legit_no_training_mul_softplus_tanh_8,@"STO_CUDA_ENTRY STV_DEFAULT"
triton_poi_fused__native_batch_norm_legit_no_training_mul_softplus_tanh_8:
.text.triton_poi_fused__native_batch_norm_legit_no_training_mul_softplus_tanh_8:
[----:B------:R-:W0:Y:S01]  /*0000*/  LDC R1, c[0x0][0x28] ;  /* 0x00000a00ff017b82 */ /* 0x000e220000000800 */
[----:B------:R-:W1:Y:S07]  /*0010*/  S2R R29, SR_CTAID.X ;  /* 0x00000000001d7919 */ /* 0x000e6e0000002500 */
[----:B------:R-:W2:Y:S01]  /*0020*/  LDC.64 R10, c[0x0][0x220] ;  /* 0x00008800ff0a7b82 */ /* 0x000ea20000000a00 */
[----:B------:R-:W-:Y:S02]  /*0030*/  CS2R R4, SRZ ;  /* 0x0000000000047805 */ /* 0x000fe4000001ff00 */
[----:B------:R-:W-:Y:S01]  /*0040*/  CS2R R6, SRZ ;  /* 0x0000000000067805 */ /* 0x000fe2000001ff00 */
[----:B------:R-:W3:Y:S01]  /*0050*/  S2R R0, SR_TID.X ;  /* 0x0000000000007919 */ /* 0x000ee20000002100 */
[----:B------:R-:W-:Y:S01]  /*0060*/  ULDC.64 UR6, c[0x0][0x208] ;  /* 0x0000820000067ab9 */ /* 0x000fe20000000a00 */
[----:B------:R-:W4:Y:S02]  /*0070*/  S2R R3, SR_CTAID.Y ;  /* 0x0000000000037919 */ /* 0x000f240000002600 */
[----:B------:R-:W5:Y:S08]  /*0080*/  LDC.64 R24, c[0x0][0x210] ;  /* 0x00008400ff187b82 */ /* 0x000f700000000a00 */
[----:B------:R-:W5:Y:S08]  /*0090*/  LDC.64 R16, c[0x0][0x218] ;  /* 0x00008600ff107b82 */ /* 0x000f700000000a00 */
[----:B------:R-:W5:Y:S01]  /*00a0*/  LDC.64 R30, c[0x0][0x228] ;  /* 0x00008a00ff1e7b82 */ /* 0x000f620000000a00 */
[----:B-1----:R-:W-:-:S07]  /*00b0*/  SHF.L.U32 R29, R29, 0x5, RZ ;  /* 0x000000051d1d7819 */ /* 0x002fce00000006ff */
[----:B------:R-:W1:Y:S01]  /*00c0*/  LDC.64 R26, c[0x0][0x230] ;  /* 0x00008c00ff1a7b82 */ /* 0x000e620000000a00 */
[----:B---3--:R-:W-:-:S04]  /*00d0*/  SHF.L.U32 R28, R0, 0x2, RZ ;  /* 0x00000002001c7819 */ /* 0x008fc800000006ff */
[----:B------:R-:W-:-:S04]  /*00e0*/  LOP3.LUT R33, R29, 0x1c, R28, 0xf8, !PT ;  /* 0x0000001c1d217812 */ /* 0x000fc800078ef81c */
[C---:B------:R-:W-:Y:S01]  /*00f0*/  ISETP.GE.AND P0, PT, R33.reuse, 0x200, PT ;  /* 0x000002002100780c */ /* 0x040fe20003f06270 */
[----:B--2---:R-:W-:-:S12]  /*0100*/  IMAD.WIDE R10, R33, 0x4, R10 ;  /* 0x00000004210a7825 */ /* 0x004fd800078e020a */
[----:B------:R2:W3:Y:S01]  /*0110*/  @!P0 LDG.E.EL.128 R4, desc[UR6][R10.64] ;  /* 0x000000060a048981 */ /* 0x0004e2000c2e1d00 */
[----:B------:R-:W-:Y:S02]  /*0120*/  SHF.R.U32.HI R2, RZ, 0x3, R0 ;  /* 0x00000003ff027819 */ /* 0x000fe40000011600 */
[----:B------:R-:W-:Y:S02]  /*0130*/  CS2R R8, SRZ ;  /* 0x0000000000087805 */ /* 0x000fe4000001ff00 */
[----:B----4-:R-:W-:Y:S02]  /*0140*/  SHF.L.U32 R3, R3, 0x5, RZ ;  /* 0x0000000503037819 */ /* 0x010fe400000006ff */
[----:B------:R-:W-:Y:S02]  /*0150*/  CS2R R12, SRZ ;  /* 0x00000000000c7805 */ /* 0x000fe4000001ff00 */
[----:B------:R-:W-:Y:S02]  /*0160*/  SGXT.U32 R2, R2, 0x4 ;  /* 0x000000040202781a */ /* 0x000fe40000000000 */
[----:B------:R-:W-:Y:S01]  /*0170*/  CS2R R14, SRZ ;  /* 0x00000000000e7805 */ /* 0x000fe2000001ff00 */
[----:B0----5:R-:W-:Y:S01]  /*0180*/  IMAD.WIDE R36, R33, 0x4, R16 ;  /* 0x0000000421247825 */ /* 0x021fe200078e0210 */
[----:B------:R-:W-:-:S02]  /*0190*/  LOP3.LUT R0, R3, R2, RZ, 0xfc, !PT ;  /* 0x0000000203007212 */ /* 0x000fc400078efcff */
[----:B--2---:R-:W-:Y:S02]  /*01a0*/  CS2R R10, SRZ ;  /* 0x00000000000a7805 */ /* 0x004fe4000001ff00 */
[----:B------:R-:W2:Y:S01]  /*01b0*/  @!P0 LDG.E.EL.128 R12, desc[UR6][R36.64] ;  /* 0x00000006240c8981 */ /* 0x000ea2000c2e1d00 */
[----:B------:R-:W-:-:S05]  /*01c0*/  LEA R35, R0, R33, 0x9 ;  /* 0x0000002100237211 */ /* 0x000fca00078e48ff */
[----:B------:R-:W-:Y:S01]  /*01d0*/  IMAD.WIDE R34, R35, 0x4, R24 ;  /* 0x0000000423227825 */ /* 0x000fe200078e0218 */
[----:B------:R-:W-:Y:S02]  /*01e0*/  CS2R R16, SRZ ;  /* 0x0000000000107805 */ /* 0x000fe4000001ff00 */
[----:B------:R-:W-:Y:S02]  /*01f0*/  CS2R R18, SRZ ;  /* 0x0000000000127805 */ /* 0x000fe4000001ff00 */
[----:B------:R-:W-:Y:S01]  /*0200*/  CS2R R20, SRZ ;  /* 0x0000000000147805 */ /* 0x000fe2000001ff00 */
[----:B------:R1:W2:Y:S01]  /*0210*/  @!P0 LDG.E.EL.128 R8, desc[UR6][R34.64] ;  /* 0x0000000622088981 */ /* 0x0002a2000c2e1d00 */
[----:B------:R-:W-:Y:S01]  /*0220*/  CS2R R22, SRZ ;  /* 0x0000000000167805 */ /* 0x000fe2000001ff00 */
[----:B------:R-:W-:-:S05]  /*0230*/  IMAD.WIDE R30, R33, 0x4, R30 ;  /* 0x00000004211e7825 */ /* 0x000fca00078e021e */
[----:B------:R0:W4:Y:S01]  /*0240*/  @!P0 LDG.E.EL.128 R16, desc[UR6][R30.64] ;  /* 0x000000061e108981 */ /* 0x000122000c2e1d00 */
[----:B-1----:R-:W-:-:S05]  /*0250*/  IMAD.WIDE R34, R33, 0x4, R26 ;  /* 0x0000000421227825 */ /* 0x002fca00078e021a */
[----:B------:R-:W4:Y:S01]  /*0260*/  @!P0 LDG.E.EL.128 R20, desc[UR6][R34.64] ;  /* 0x0000000622148981 */ /* 0x000f22000c2e1d00 */
[----:B------:R-:W-:-:S04]  /*0270*/  LOP3.LUT R0, R3, 0x10, R2, 0xfe, !PT ;  /* 0x0000001003007812 */ /* 0x000fc800078efe02 */
[----:B------:R-:W-:Y:S02]  /*0280*/  LEA R33, R0, R33, 0x9 ;  /* 0x0000002100217211 */ /* 0x000fe400078e48ff */
[----:B------:R-:W-:-:S03]  /*0290*/  CS2R R26, SRZ ;  /* 0x00000000001a7805 */ /* 0x000fc6000001ff00 */
[----:B------:R-:W-:Y:S01]  /*02a0*/  IMAD.WIDE R32, R33, 0x4, R24 ;  /* 0x0000000421207825 */ /* 0x000fe200078e0218 */
[----:B------:R-:W-:-:S06]  /*02b0*/  CS2R R24, SRZ ;  /* 0x0000000000187805 */ /* 0x000fcc000001ff00 */
[----:B------:R1:W5:Y:S01]  /*02c0*/  @!P0 LDG.E.EL.128 R24, desc[UR6][R32.64] ;  /* 0x0000000620188981 */ /* 0x000362000c2e1d00 */
[----:B------:R-:W-:Y:S01]  /*02d0*/  HFMA2.MMA R0, -RZ, RZ, 1.625, 0 ;  /* 0x3e800000ff007435 */ /* 0x000fe200000001ff */
[----:B---3--:R-:W-:-:S04]  /*02e0*/  FADD R4, R4, 9.9999997473787516356e-06 ;  /* 0x3727c5ac04047421 */ /* 0x008fc80000000000 */
[----:B0-----:R-:W0:Y:S01]  /*02f0*/  MUFU.SQRT R30, R4 ;  /* 0x00000004001e7308 */ /* 0x001e220000002000 */
[----:B------:R-:W-:Y:S01]  /*0300*/  FADD R6, R6, 9.9999997473787516356e-06 ;  /* 0x3727c5ac06067421 */ /* 0x000fe20000000000 */
[C---:B0-----:R-:W-:Y:S02]  /*0310*/  FSETP.GT.AND P1, PT, R30.reuse, 8.50705917302346158658e+37, PT ;  /* 0x7e8000001e00780b */ /* 0x041fe40003f24000 */
[----:B------:R-:W-:Y:S01]  /*0320*/  FSETP.GEU.AND P2, PT, R30, 1.175494350822287508e-38, PT ;  /* 0x008000001e00780b */ /* 0x000fe20003f4e000 */
[----:B------:R-:W-:-:S03]  /*0330*/  FADD R5, R5, 9.9999997473787516356e-06 ;  /* 0x3727c5ac05057421 */ /* 0x000fc60000000000 */
[----:B------:R-:W0:Y:S07]  /*0340*/  MUFU.SQRT R6, R6 ;  /* 0x0000000600067308 */ /* 0x000e2e0000002000 */
[----:B------:R-:W-:Y:S01]  /*0350*/  @P1 FMUL R30, R30, 0.25 ;  /* 0x3e8000001e1e1820 */ /* 0x000fe20000400000 */
[----:B------:R-:W3:Y:S03]  /*0360*/  MUFU.SQRT R5, R5 ;  /* 0x0000000500057308 */ /* 0x000ee60000002000 */
[----:B------:R-:W-:Y:S01]  /*0370*/  @!P2 FMUL R30, R30, 16777216 ;  /* 0x4b8000001e1ea820 */ /* 0x000fe20000400000 */
[----:B------:R-:W-:-:S04]  /*0380*/  FADD R7, R7, 9.9999997473787516356e-06 ;  /* 0x3727c5ac07077421 */ /* 0x000fc80000000000 */
[----:B-1----:R-:W1:Y:S01]  /*0390*/  MUFU.RCP R32, R30 ;  /* 0x0000001e00207308 */ /* 0x002e620000001000 */
[----:B------:R-:W-:-:S07]  /*03a0*/  FSEL R31, R0, 1, P1 ;  /* 0x3f800000001f7808 */ /* 0x000fce0000800000 */
[----:B------:R-:W4:Y:S01]  /*03b0*/  MUFU.SQRT R7, R7 ;  /* 0x0000000700077308 */ /* 0x000f220000002000 */
[----:B------:R-:W-:Y:S01]  /*03c0*/  @!P2 FMUL R31, R31, 16777216 ;  /* 0x4b8000001f1fa820 */ /* 0x000fe20000400000 */
[----:B0-----:R-:W-:Y:S02]  /*03d0*/  FSETP.GT.AND P2, PT, R6, 8.50705917302346158658e+37, PT ;  /* 0x7e8000000600780b */ /* 0x001fe40003f44000 */
[C---:B---3--:R-:W-:Y:S01]  /*03e0*/  FSETP.GT.AND P0, PT, R5.reuse, 8.50705917302346158658e+37, PT ;  /* 0x7e8000000500780b */ /* 0x048fe20003f04000 */
[----:B-1----:R-:W-:Y:S01]  /*03f0*/  FMUL R32, R32, R31 ;  /* 0x0000001f20207220 */ /* 0x002fe20000400000 */
[----:B--2---:R-:W-:Y:S01]  /*0400*/  FADD R31, -R12, R8 ;  /* 0x000000080c1f7221 */ /* 0x004fe20000000100 */
[----:B------:R-:W-:Y:S02]  /*0410*/  FSETP.GEU.AND P4, PT, R6, 1.175494350822287508e-38, PT ;  /* 0x008000000600780b */ /* 0x000fe40003f8e000 */
[----:B------:R-:W-:Y:S01]  /*0420*/  FSETP.GEU.AND P1, PT, R5, 1.175494350822287508e-38, PT ;  /* 0x008000000500780b */ /* 0x000fe20003f2e000 */
[----:B------:R-:W-:Y:S01]  /*0430*/  FMUL R31, R31, R32 ;  /* 0x000000201f1f7220 */ /* 0x000fe20000400000 */
[----:B----4-:R-:W-:-:S03]  /*0440*/  FSETP.GT.AND P3, PT, R7, 8.50705917302346158658e+37, PT ;  /* 0x7e8000000700780b */ /* 0x010fc60003f64000 */
[----:B------:R-:W-:Y:S01]  /*0450*/  FFMA R4, R31, R16, R20 ;  /* 0x000000101f047223 */ /* 0x000fe20000000014 */
[----:B------:R-:W-:Y:S02]  /*0460*/  @P2 FMUL R6, R6, 0.25 ;  /* 0x3e80000006062820 */ /* 0x000fe40000400000 */
[----:B------:R-:W-:Y:S01]  /*0470*/  @P0 FMUL R5, R5, 0.25 ;  /* 0x3e80000005050820 */ /* 0x000fe20000400000 */
[----:B------:R-:W-:Y:S01]  /*0480*/  FSETP.GEU.AND P5, PT, R7, 1.175494350822287508e-38, PT ;  /* 0x008000000700780b */ /* 0x000fe20003fae000 */
[----:B------:R-:W-:Y:S01]  /*0490*/  FMUL R8, R4, 1.4426950216293334961 ;  /* 0x3fb8aa3b04087820 */ /* 0x000fe20000400000 */
[----:B------:R-:W-:Y:S01]  /*04a0*/  @!P4 FMUL R6, R6, 16777216 ;  /* 0x4b8000000606c820 */ /* 0x000fe20000400000 */
[----:B------:R-:W-:Y:S01]  /*04b0*/  FSEL R31, R0, 1, P0 ;  /* 0x3f800000001f7808 */ /* 0x000fe20000000000 */
[----:B------:R-:W-:Y:S02]  /*04c0*/  @!P1 FMUL R5, R5, 16777216 ;  /* 0x4b80000005059820 */ /* 0x000fe40000400000 */
[----:B------:R-:W-:-:S02]  /*04d0*/  FSETP.GEU.AND P0, PT, R8, -126, PT ;  /* 0xc2fc00000800780b */ /* 0x000fc40003f0e000 */
[----:B------:R-:W0:Y:S01]  /*04e0*/  MUFU.RCP R30, R5 ;  /* 0x00000005001e7308 */ /* 0x000e220000001000 */
[----:B------:R-:W-:Y:S01]  /*04f0*/  @P3 FMUL R7, R7, 0.25 ;  /* 0x3e80000007073820 */ /* 0x000fe20000400000 */
[----:B------:R-:W-:-:S06]  /*0500*/  FSEL R33, R0, 1, P2 ;  /* 0x3f80000000217808 */ /* 0x000fcc0001000000 */
[----:B------:R-:W1:Y:S01]  /*0510*/  MUFU.RCP R6, R6 ;  /* 0x0000000600067308 */ /* 0x000e620000001000 */
[----:B------:R-:W-:Y:S01]  /*0520*/  @!P5 FMUL R7, R7, 16777216 ;  /* 0x4b8000000707d820 */ /* 0x000fe20000400000 */
[----:B------:R-:W-:Y:S01]  /*0530*/  @!P1 FMUL R31, R31, 16777216 ;  /* 0x4b8000001f1f9820 */ /* 0x000fe20000400000 */
[----:B------:R-:W-:Y:S01]  /*0540*/  @!P0 FMUL R8, R8, 0.5 ;  /* 0x3f00000008088820 */ /* 0x000fe20000400000 */
[----:B------:R-:W-:-:S04]  /*0550*/  @!P4 FMUL R33, R33, 16777216 ;  /* 0x4b8000002121c820 */ /* 0x000fc80000400000 */
[----:B------:R-:W2:Y:S01]  /*0560*/  MUFU.RCP R7, R7 ;  /* 0x0000000700077308 */ /* 0x000ea20000001000 */
[----:B0-----:R-:W-:Y:S01]  /*0570*/  FMUL R30, R30, R31 ;  /* 0x0000001f1e1e7220 */ /* 0x001fe20000400000 */
[----:B------:R-:W-:Y:S01]  /*0580*/  FADD R10, -R14, R10 ;  /* 0x0000000a0e0a7221 */ /* 0x000fe20000000100 */
[----:B------:R-:W-:Y:S01]  /*0590*/  FADD R9, -R13, R9 ;  /* 0x000000090d097221 */ /* 0x000fe20000000100 */
[----:B-1----:R-:W-:-:S04]  /*05a0*/  FMUL R31, R6, R33 ;  /* 0x00000021061f7220 */ /* 0x002fc80000400000 */
[----:B------:R-:W0:Y:S01]  /*05b0*/  MUFU.EX2 R8, R8 ;  /* 0x0000000800087308 */ /* 0x000e220000000800 */
[----:B------:R-:W-:Y:S01]  /*05c0*/  FSEL R6, R0, 1, P3 ;  /* 0x3f80000000067808 */ /* 0x000fe20001800000 */
[----:B------:R-:W-:Y:S01]  /*05d0*/  FMUL R34, R9, R30 ;  /* 0x0000001e09227220 */ /* 0x000fe20000400000 */
[----:B------:R-:W-:-:S03]  /*05e0*/  FMUL R33, R10, R31 ;  /* 0x0000001f0a217220 */ /* 0x000fc60000400000 */
[----:B------:R-:W-:Y:S01]  /*05f0*/  @!P5 FMUL R6, R6, 16777216 ;  /* 0x4b8000000606d820 */ /* 0x000fe20000400000 */
[----:B-----5:R-:W-:Y:S01]  /*0600*/  FADD R9, -R12, R24 ;  /* 0x000000180c097221 */ /* 0x020fe20000000100 */
[----:B------:R-:W-:Y:S02]  /*0610*/  FADD R11, -R15, R11 ;  /* 0x0000000b0f0b7221 */ /* 0x000fe40000000100 */
[----:B--2---:R-:W-:Y:S01]  /*0620*/  FMUL R24, R7, R6 ;  /* 0x0000000607187220 */ /* 0x004fe20000400000 */
[----:B------:R-:W-:Y:S01]  /*0630*/  FFMA R6, R33, R18, R22 ;  /* 0x0000001221067223 */ /* 0x000fe20000000016 */
[----:B------:R-:W-:Y:S02]  /*0640*/  FFMA R5, R34, R17, R21 ;  /* 0x0000001122057223 */ /* 0x000fe40000000015 */
[----:B------:R-:W-:Y:S01]  /*0650*/  FMUL R12, R11, R24 ;  /* 0x000000180b0c7220 */ /* 0x000fe20000400000 */
[----:B------:R-:W-:Y:S01]  /*0660*/  FMUL R11, R6, 1.4426950216293334961 ;  /* 0x3fb8aa3b060b7820 */ /* 0x000fe20000400000 */
[----:B0-----:R-:W-:Y:S01]  /*0670*/  @!P0 FMUL R8, R8, R8 ;  /* 0x0000000808088220 */ /* 0x001fe20000400000 */
[----:B------:R-:W-:Y:S01]  /*0680*/  FMUL R10, R5, 1.4426950216293334961 ;  /* 0x3fb8aa3b050a7820 */ /* 0x000fe20000400000 */
[----:B------:R-:W-:-:S02]  /*0690*/  FADD R25, -R13, R25 ;  /* 0x000000190d197221 */ /* 0x000fc40000000100 */
[----:B------:R-:W-:Y:S01]  /*06a0*/  FADD.FTZ.RZ R13, R8, 1 ;  /* 0x3f800000080d7421 */ /* 0x000fe2000001c000 */
[----:B------:R-:W-:Y:S01]  /*06b0*/  FSETP.GEU.AND P0, PT, R11, -126, PT ;  /* 0xc2fc00000b00780b */ /* 0x000fe20003f0e000 */
[----:B------:R-:W-:Y:S01]  /*06c0*/  FMUL R33, R9, R32 ;  /* 0x0000002009217220 */ /* 0x000fe20000400000 */
[----:B------:R-:W-:Y:S02]  /*06d0*/  FSETP.GEU.AND P1, PT, R10, -126, PT ;  /* 0xc2fc00000a00780b */ /* 0x000fe40003f2e000 */
[----:B------:R-:W-:Y:S01]  /*06e0*/  IADD3 R9, R13, -0x3f400000, RZ ;  /* 0xc0c000000d097810 */ /* 0x000fe20007ffe0ff */
[----:B------:R-:W-:-:S03]  /*06f0*/  FFMA R16, R33, R16, R20 ;  /* 0x0000001021107223 */ /* 0x000fc60000000014 */
[----:B------:R-:W-:-:S04]  /*0700*/  LOP3.LUT R9, R9, 0xff800000, RZ, 0xc0, !PT ;  /* 0xff80000009097812 */ /* 0x000fc800078ec0ff */
[----:B------:R-:W-:Y:S01]  /*0710*/  IADD3 R33, -R9, 0x40800000, RZ ;  /* 0x4080000009217810 */ /* 0x000fe20007ffe1ff */
[----:B------:R-:W-:Y:S01]  /*0720*/  @!P0 FMUL R11, R11, 0.5 ;  /* 0x3f0000000b0b8820 */ /* 0x000fe20000400000 */
[----:B------:R-:W-:Y:S01]  /*0730*/  IADD3 R20, R8, -R9, RZ ;  /* 0x8000000908147210 */ /* 0x000fe20007ffe0ff */
[----:B------:R-:W-:Y:S02]  /*0740*/  @!P1 FMUL R10, R10, 0.5 ;  /* 0x3f0000000a0a9820 */ /* 0x000fe40000400000 */
[----:B------:R-:W-:Y:S01]  /*0750*/  FFMA.FTZ R33, R33, R0, -1 ;  /* 0xbf80000021217423 */ /* 0x000fe20000010000 */
[----:B------:R-:W-:Y:S01]  /*0760*/  FFMA R7, R12, R19, R23 ;  /* 0x000000130c077223 */ /* 0x000fe20000000017 */
[----:B------:R-:W0:Y:S01]  /*0770*/  MUFU.EX2 R11, R11 ;  /* 0x0000000b000b7308 */ /* 0x000e220000000800 */
[----:B------:R-:W-:Y:S01]  /*0780*/  FADD R27, -R15, R27 ;  /* 0x0000001b0f1b7221 */ /* 0x000fe20000000100 */
[----:B------:R-:W-:Y:S01]  /*0790*/  MOV R12, 0x3d39bf78 ;  /* 0x3d39bf78000c7802 */ /* 0x000fe20000000f00 */
[----:B------:R-:W-:Y:S01]  /*07a0*/  FADD R15, R20, R33 ;  /* 0x00000021140f7221 */ /* 0x000fe20000000000 */
[----:B------:R-:W-:-:S04]  /*07b0*/  FMUL R13, R7, 1.4426950216293334961 ;  /* 0x3fb8aa3b070d7820 */ /* 0x000fc80000400000 */
[----:B------:R-:W1:Y:S01]  /*07c0*/  MUFU.EX2 R10, R10 ;  /* 0x0000000a000a7308 */ /* 0x000e620000000800 */
[----:B------:R-:W-:Y:S01]  /*07d0*/  FFMA.FTZ R20, R15, -R12, 0.10546888411045074463 ;  /* 0x3dd800120f147423 */ /* 0x000fe2000001080c */
[----:B------:R-:W-:Y:S01]  /*07e0*/  FADD R26, -R14, R26 ;  /* 0x0000001a0e1a7221 */ /* 0x000fe20000000100 */
[----:B------:R-:W-:Y:S01]  /*07f0*/  FSETP.GEU.AND P2, PT, R13, -126, PT ;  /* 0xc2fc00000d00780b */ /* 0x000fe20003f4e000 */
[----:B------:R-:W-:Y:S01]  /*0800*/  FMUL R14, R16, 1.4426950216293334961 ;  /* 0x3fb8aa3b100e7820 */ /* 0x000fe20000400000 */
[----:B------:R-:W-:Y:S01]  /*0810*/  FFMA.FTZ R20, R15, R20, -0.13229703903198242188 ;  /* 0xbe0778e00f147423 */ /* 0x000fe20000010014 */
[----:B------:R-:W-:Y:S01]  /*0820*/  FMUL R31, R31, R26 ;  /* 0x0000001a1f1f7220 */ /* 0x000fe20000400000 */
[----:B0-----:R-:W-:Y:S02]  /*0830*/  @!P0 FMUL R11, R11, R11 ;  /* 0x0000000b0b0b8220 */ /* 0x001fe40000400000 */
[----:B------:R-:W-:Y:S01]  /*0840*/  FFMA.FTZ R20, R15, R20, 0.14491446316242218018 ;  /* 0x3e1464750f147423 */ /* 0x000fe20000010014 */
[----:B------:R-:W-:Y:S01]  /*0850*/  FSETP.GEU.AND P3, PT, R14, -126, PT ;  /* 0xc2fc00000e00780b */ /* 0x000fe20003f6e000 */
[----:B------:R-:W-:Y:S01]  /*0860*/  FMUL R30, R25, R30 ;  /* 0x0000001e191e7220 */ /* 0x000fe20000400000 */
[----:B------:R-:W-:Y:S01]  /*0870*/  FFMA R18, R31, R18, R22 ;  /* 0x000000121f127223 */ /* 0x000fe20000000016 */
[----:B------:R-:W-:Y:S01]  /*0880*/  FFMA.FTZ R20, R15, R20, -0.16641564667224884033 ;  /* 0xbe2a68dd0f147423 */ /* 0x000fe20000010014 */
[----:B------:R-:W-:Y:S01]  /*0890*/  FADD.FTZ.RZ R22, R11, 1 ;  /* 0x3f8000000b167421 */ /* 0x000fe2000001c000 */
[----:B-1----:R-:W-:Y:S01]  /*08a0*/  @!P1 FMUL R10, R10, R10 ;  /* 0x0000000a0a0a9220 */ /* 0x002fe20000400000 */
[----:B------:R-:W-:Y:S01]  /*08b0*/  FFMA R17, R30, R17, R21 ;  /* 0x000000111e117223 */ /* 0x000fe20000000015 */
[----:B------:R-:W-:Y:S01]  /*08c0*/  FMUL R24, R24, R27 ;  /* 0x0000001b18187220 */ /* 0x000fe20000400000 */
[----:B------:R-:W-:Y:S01]  /*08d0*/  FFMA.FTZ R20, R15, R20, 0.19988867640495300293 ;  /* 0x3e4caf9e0f147423 */ /* 0x000fe20000010014 */
[----:B------:R-:W-:Y:S01]  /*08e0*/  FADD.FTZ.RZ R21, R10, 1 ;  /* 0x3f8000000a157421 */ /* 0x000fe2000001c000 */
[----:B------:R-:W-:Y:S01]  /*08f0*/  @!P2 FMUL R13, R13, 0.5 ;  /* 0x3f0000000d0da820 */ /* 0x000fe20000400000 */
[----:B------:R-:W-:Y:S01]  /*0900*/  IADD3 R22, R22, -0x3f400000, RZ ;  /* 0xc0c0000016167810 */ /* 0x000fe20007ffe0ff */
[----:B------:R-:W-:Y:S01]  /*0910*/  FFMA R19, R24, R19, R23 ;  /* 0x0000001318137223 */ /* 0x000fe20000000017 */
[----:B------:R-:W-:Y:S01]  /*0920*/  FFMA.FTZ R24, R15, R20, -0.25000196695327758789 ;  /* 0xbe8000420f187423 */ /* 0x000fe20000010014 */
[----:B------:R-:W-:-:S02]  /*0930*/  IADD3 R21, R21, -0x3f400000, RZ ;  /* 0xc0c0000015157810 */ /* 0x000fc40007ffe0ff */
[----:B------:R-:W-:Y:S01]  /*0940*/  LOP3.LUT R20, R22, 0xff800000, RZ, 0xc0, !PT ;  /* 0xff80000016147812 */ /* 0x000fe200078ec0ff */
[----:B------:R-:W0:Y:S01]  /*0950*/  MUFU.EX2 R13, R13 ;  /* 0x0000000d000d7308 */ /* 0x000e220000000800 */
[----:B------:R-:W-:Y:S01]  /*0960*/  @!P3 FMUL R14, R14, 0.5 ;  /* 0x3f0000000e0eb820 */ /* 0x000fe20000400000 */
[----:B------:R-:W-:Y:S02]  /*0970*/  LOP3.LUT R27, R21, 0xff800000, RZ, 0xc0, !PT ;  /* 0xff800000151b7812 */ /* 0x000fe400078ec0ff */
[----:B------:R-:W-:Y:S02]  /*0980*/  IADD3 R31, -R20, 0x40800000, RZ ;  /* 0x40800000141f7810 */ /* 0x000fe40007ffe1ff */
[----:B------:R-:W-:Y:S02]  /*0990*/  IADD3 R23, -R27, 0x40800000, RZ ;  /* 0x408000001b177810 */ /* 0x000fe40007ffe1ff */
[----:B------:R-:W1:Y:S01]  /*09a0*/  MUFU.EX2 R14, R14 ;  /* 0x0000000e000e7308 */ /* 0x000e620000000800 */
[----:B------:R-:W-:Y:S01]  /*09b0*/  IADD3 R25, R11, -R20, RZ ;  /* 0x800000140b197210 */ /* 0x000fe20007ffe0ff */
[-C--:B------:R-:W-:Y:S01]  /*09c0*/  FFMA.FTZ R32, R31, R0.reuse, -1 ;  /* 0xbf8000001f207423 */ /* 0x080fe20000010000 */
[----:B------:R-:W-:Y:S01]  /*09d0*/  IADD3 R21, R10, -R27, RZ ;  /* 0x8000001b0a157210 */ /* 0x000fe20007ffe0ff */
[----:B------:R-:W-:-:S02]  /*09e0*/  FFMA.FTZ R30, R23, R0, -1 ;  /* 0xbf800000171e7423 */ /* 0x000fc40000010000 */
[----:B------:R-:W-:Y:S01]  /*09f0*/  FADD R23, R25, R32 ;  /* 0x0000002019177221 */ /* 0x000fe20000000000 */
[----:B0-----:R-:W-:Y:S01]  /*0a00*/  @!P2 FMUL R13, R13, R13 ;  /* 0x0000000d0d0da220 */ /* 0x001fe20000400000 */
[----:B------:R-:W-:Y:S01]  /*0a10*/  FADD R21, R21, R30 ;  /* 0x0000001e15157221 */ /* 0x000fe20000000000 */
[----:B------:R-:W-:Y:S01]  /*0a20*/  FFMA.FTZ R24, R15, R24, 0.33333510160446166992 ;  /* 0x3eaaaae60f187423 */ /* 0x000fe20000010018 */
[----:B------:R-:W-:Y:S01]  /*0a30*/  FFMA.FTZ R30, R23, -R12, 0.10546888411045074463 ;  /* 0x3dd80012171e7423 */ /* 0x000fe2000001080c */
[----:B------:R-:W-:Y:S02]  /*0a40*/  FADD.FTZ.RZ R22, R13, 1 ;  /* 0x3f8000000d167421 */ /* 0x000fe4000001c000 */
[----:B------:R-:W-:Y:S01]  /*0a50*/  FFMA.FTZ R24, R15, R24, -0.5 ;  /* 0xbf0000000f187423 */ /* 0x000fe20000010018 */
[----:B------:R-:W-:Y:S01]  /*0a60*/  FFMA.FTZ R30, R23, R30, -0.13229703903198242188 ;  /* 0xbe0778e0171e7423 */ /* 0x000fe2000001001e */
[----:B-1----:R-:W-:Y:S01]  /*0a70*/  @!P3 FMUL R14, R14, R14 ;  /* 0x0000000e0e0eb220 */ /* 0x002fe20000400000 */
[----:B------:R-:W-:Y:S01]  /*0a80*/  IADD3 R22, R22, -0x3f400000, RZ ;  /* 0xc0c0000016167810 */ /* 0x000fe20007ffe0ff */
[----:B------:R-:W-:Y:S01]  /*0a90*/  FMUL R26, R15, R24 ;  /* 0x000000180f1a7220 */ /* 0x000fe20000400000 */
[----:B------:R-:W-:Y:S01]  /*0aa0*/  FFMA.FTZ R30, R23, R30, 0.14491446316242218018 ;  /* 0x3e146475171e7423 */ /* 0x000fe2000001001e */
[----:B------:R-:W-:Y:S01]  /*0ab0*/  FMUL R24, R17, 1.4426950216293334961 ;  /* 0x3fb8aa3b11187820 */ /* 0x000fe20000400000 */
[----:B------:R-:W-:Y:S01]  /*0ac0*/  FADD.FTZ.RZ R31, R14, 1 ;  /* 0x3f8000000e1f7421 */ /* 0x000fe2000001c000 */
[----:B------:R-:W-:Y:S01]  /*0ad0*/  LOP3.LUT R22, R22, 0xff800000, RZ, 0xc0, !PT ;  /* 0xff80000016167812 */ /* 0x000fe200078ec0ff */
[----:B------:R-:W-:Y:S01]  /*0ae0*/  FFMA.FTZ R30, R23, R30, -0.16641564667224884033 ;  /* 0xbe2a68dd171e7423 */ /* 0x000fe2000001001e */
[----:B------:R-:W-:Y:S01]  /*0af0*/  FFMA.FTZ R25, R15, R26, R15 ;  /* 0x0000001a0f197223 */ /* 0x000fe2000001000f */
[C---:B------:R-:W-:Y:S01]  /*0b00*/  FSETP.GEU.AND P0, PT, R24.reuse, -126, PT ;  /* 0xc2fc00001800780b */ /* 0x040fe20003f0e000 */
[----:B------:R-:W-:Y:S01]  /*0b10*/  FFMA.FTZ R26, R21, -R12, 0.10546888411045074463 ;  /* 0x3dd80012151a7423 */ /* 0x000fe2000001080c */
[----:B------:R-:W-:Y:S01]  /*0b20*/  IADD3 R31, R31, -0x3f400000, RZ ;  /* 0xc0c000001f1f7810 */ /* 0x000fe20007ffe0ff */
[----:B------:R-:W-:Y:S01]  /*0b30*/  FFMA.FTZ R30, R23, R30, 0.19988867640495300293 ;  /* 0x3e4caf9e171e7423 */ /* 0x000fe2000001001e */
[----:B------:R-:W-:Y:S01]  /*0b40*/  IADD3 R15, -R22, 0x40800000, RZ ;  /* 0x40800000160f7810 */ /* 0x000fe20007ffe1ff */
[----:B------:R-:W-:Y:S01]  /*0b50*/  FFMA.FTZ R26, R21, R26, -0.13229703903198242188 ;  /* 0xbe0778e0151a7423 */ /* 0x000fe2000001001a */
[----:B------:R-:W-:Y:S01]  /*0b60*/  LOP3.LUT R31, R31, 0xff800000, RZ, 0xc0, !PT ;  /* 0xff8000001f1f7812 */ /* 0x000fe200078ec0ff */
[----:B------:R-:W-:Y:S01]  /*0b70*/  FFMA.FTZ R30, R23, R30, -0.25000196695327758789 ;  /* 0xbe800042171e7423 */ /* 0x000fe2000001001e */
[----:B------:R-:W-:Y:S01]  /*0b80*/  IADD3 R33, R13, -R22, RZ ;  /* 0x800000160d217210 */ /* 0x000fe20007ffe0ff */
[----:B------:R-:W-:Y:S01]  /*0b90*/  FFMA.FTZ R32, R15, R0, -1 ;  /* 0xbf8000000f207423 */ /* 0x000fe20000010000 */
[----:B------:R-:W-:Y:S01]  /*0ba0*/  FFMA.FTZ R26, R21, R26, 0.14491446316242218018 ;  /* 0x3e146475151a7423 */ /* 0x000fe2000001001a */
[----:B------:R-:W-:Y:S01]  /*0bb0*/  IADD3 R15, -R31, 0x40800000, RZ ;  /* 0x408000001f0f7810 */ /* 0x000fe20007ffe1ff */
[----:B------:R-:W-:Y:S01]  /*0bc0*/  FFMA.FTZ R30, R23, R30, 0.33333510160446166992 ;  /* 0x3eaaaae6171e7423 */ /* 0x000fe2000001001e */
[----:B------:R-:W-:Y:S01]  /*0bd0*/  FADD R33, R33, R32 ;  /* 0x0000002021217221 */ /* 0x000fe20000000000 */
[----:B------:R-:W-:Y:S01]  /*0be0*/  FFMA.FTZ R26, R21, R26, -0.16641564667224884033 ;  /* 0xbe2a68dd151a7423 */ /* 0x000fe2000001001a */
[----:B------:R-:W-:Y:S01]  /*0bf0*/  @!P0 FMUL R24, R24, 0.5 ;  /* 0x3f00000018188820 */ /* 0x000fe20000400000 */
[----:B------:R-:W-:Y:S01]  /*0c00*/  FFMA.FTZ R32, R15, R0, -1 ;  /* 0xbf8000000f207423 */ /* 0x000fe20000010000 */
[----:B------:R-:W-:Y:S01]  /*0c10*/  FFMA.FTZ R30, R23, R30, -0.5 ;  /* 0xbf000000171e7423 */ /* 0x000fe2000001001e */
[----:B------:R-:W-:Y:S01]  /*0c20*/  IADD3 R15, R14, -R31, RZ ;  /* 0x8000001f0e0f7210 */ /* 0x000fe20007ffe0ff */
[----:B------:R-:W-:-:S02]  /*0c30*/  FFMA.FTZ R26, R21, R26, 0.19988867640495300293 ;  /* 0x3e4caf9e151a7423 */ /* 0x000fc4000001001a */
[----:B------:R-:W-:Y:S01]  /*0c40*/  FMUL R30, R23, R30 ;  /* 0x0000001e171e7220 */ /* 0x000fe20000400000 */
[----:B------:R-:W0:Y:S01]  /*0c50*/  MUFU.EX2 R24, R24 ;  /* 0x0000001800187308 */ /* 0x000e220000000800 */
[----:B------:R-:W-:Y:S01]  /*0c60*/  FADD R15, R15, R32 ;  /* 0x000000200f0f7221 */ /* 0x000fe20000000000 */
[----:B------:R-:W-:Y:S01]  /*0c70*/  FFMA.FTZ R26, R21, R26, -0.25000196695327758789 ;  /* 0xbe800042151a7423 */ /* 0x000fe2000001001a */
[----:B------:R-:W-:Y:S01]  /*0c80*/  FFMA.FTZ R23, R23, R30, R23 ;  /* 0x0000001e17177223 */ /* 0x000fe20000010017 */
[-C--:B------:R-:W-:Y:S01]  /*0c90*/  FFMA.FTZ R30, R33, -R12.reuse, 0.10546888411045074463 ;  /* 0x3dd80012211e7423 */ /* 0x080fe2000001080c */
[----:B------:R-:W-:Y:S01]  /*0ca0*/  FFMA.FTZ R32, R15, -R12, 0.10546888411045074463 ;  /* 0x3dd800120f207423 */ /* 0x000fe2000001080c */
[----:B------:R-:W-:Y:S02]  /*0cb0*/  FFMA.FTZ R26, R21, R26, 0.33333510160446166992 ;  /* 0x3eaaaae6151a7423 */ /* 0x000fe4000001001a */
[----:B------:R-:W-:Y:S01]  /*0cc0*/  FFMA.FTZ R30, R33, R30, -0.13229703903198242188 ;  /* 0xbe0778e0211e7423 */ /* 0x000fe2000001001e */
[----:B------:R-:W-:Y:S01]  /*0cd0*/  FFMA.FTZ R32, R15, R32, -0.13229703903198242188 ;  /* 0xbe0778e00f207423 */ /* 0x000fe20000010020 */
[----:B------:R-:W-:-:S02]  /*0ce0*/  FFMA.FTZ R26, R21, R26, -0.5 ;  /* 0xbf000000151a7423 */ /* 0x000fc4000001001a */
[----:B------:R-:W-:Y:S01]  /*0cf0*/  FFMA.FTZ R30, R33, R30, 0.14491446316242218018 ;  /* 0x3e146475211e7423 */ /* 0x000fe2000001001e */
[----:B------:R-:W-:Y:S01]  /*0d00*/  FFMA.FTZ R32, R15, R32, 0.14491446316242218018 ;  /* 0x3e1464750f207423 */ /* 0x000fe20000010020 */
[----:B------:R-:W-:Y:S01]  /*0d10*/  FMUL R26, R21, R26 ;  /* 0x0000001a151a7220 */ /* 0x000fe20000400000 */
[----:B0-----:R-:W-:Y:S01]  /*0d20*/  @!P0 FMUL R24, R24, R24 ;  /* 0x0000001818188220 */ /* 0x001fe20000400000 */
[----:B------:R-:W-:Y:S01]  /*0d30*/  FFMA.FTZ R30, R33, R30, -0.16641564667224884033 ;  /* 0xbe2a68dd211e7423 */ /* 0x000fe2000001001e */
[----:B------:R-:W-:Y:S01]  /*0d40*/  FFMA.FTZ R32, R15, R32, -0.16641564667224884033 ;  /* 0xbe2a68dd0f207423 */ /* 0x000fe20000010020 */
[----:B------:R-:W-:Y:S01]  /*0d50*/  FFMA.FTZ R26, R21, R26, R21 ;  /* 0x0000001a151a7223 */ /* 0x000fe20000010015 */
[----:B------:R-:W-:Y:S01]  /*0d60*/  FADD.FTZ.RZ R21, R24, 1 ;  /* 0x3f80000018157421 */ /* 0x000fe2000001c000 */
[----:B------:R-:W-:Y:S01]  /*0d70*/  FFMA.FTZ R30, R33, R30, 0.19988867640495300293 ;  /* 0x3e4caf9e211e7423 */ /* 0x000fe2000001001e */
[----:B------:R-:W-:-:S03]  /*0d80*/  FFMA.FTZ R32, R15, R32, 0.19988867640495300293 ;  /* 0x3e4caf9e0f207423 */ /* 0x000fc60000010020 */
[----:B------:R-:W-:Y:S01]  /*0d90*/  IADD3 R21, R21, -0x3f400000, RZ ;  /* 0xc0c0000015157810 */ /* 0x000fe20007ffe0ff */
[----:B------:R-:W-:Y:S01]  /*0da0*/  FFMA.FTZ R30, R33, R30, -0.25000196695327758789 ;  /* 0xbe800042211e7423 */ /* 0x000fe2000001001e */
[----:B------:R-:W-:Y:S02]  /*0db0*/  FFMA.FTZ R32, R15, R32, -0.25000196695327758789 ;  /* 0xbe8000420f207423 */ /* 0x000fe40000010020 */
[----:B------:R-:W-:Y:S01]  /*0dc0*/  LOP3.LUT R21, R21, 0xff800000, RZ, 0xc0, !PT ;  /* 0xff80000015157812 */ /* 0x000fe200078ec0ff */
[----:B------:R-:W-:Y:S01]  /*0dd0*/  FFMA.FTZ R30, R33, R30, 0.33333510160446166992 ;  /* 0x3eaaaae6211e7423 */ /* 0x000fe2000001001e */
[----:B------:R-:W-:Y:S02]  /*0de0*/  FFMA.FTZ R32, R15, R32, 0.33333510160446166992 ;  /* 0x3eaaaae60f207423 */ /* 0x000fe40000010020 */
[----:B------:R-:W-:Y:S01]  /*0df0*/  IADD3 R35, -R21, 0x40800000, RZ ;  /* 0x4080000015237810 */ /* 0x000fe20007ffe1ff */
[----:B------:R-:W-:Y:S01]  /*0e00*/  FFMA.FTZ R30, R33, R30, -0.5 ;  /* 0xbf000000211e7423 */ /* 0x000fe2000001001e */
[----:B------:R-:W-:Y:S01]  /*0e10*/  FFMA.FTZ R32, R15, R32, -0.5 ;  /* 0xbf0000000f207423 */ /* 0x000fe20000010020 */
[----:B------:R-:W-:-:S02]  /*0e20*/  IADD3 R34, R24, -R21, RZ ;  /* 0x8000001518227210 */ /* 0x000fc40007ffe0ff */
[----:B------:R-:W-:Y:S01]  /*0e30*/  FMUL R30, R33, R30 ;  /* 0x0000001e211e7220 */ /* 0x000fe20000400000 */
[----:B------:R-:W-:Y:S01]  /*0e40*/  FFMA.FTZ R35, R35, R0, -1 ;  /* 0xbf80000023237423 */ /* 0x000fe20000010000 */
[----:B------:R-:W-:Y:S02]  /*0e50*/  FMUL R32, R15, R32 ;  /* 0x000000200f207220 */ /* 0x000fe40000400000 */
[----:B------:R-:W-:Y:S01]  /*0e60*/  FFMA.FTZ R33, R33, R30, R33 ;  /* 0x0000001e21217223 */ /* 0x000fe20000010021 */
[----:B------:R-:W-:Y:S01]  /*0e70*/  FADD R35, R34, R35 ;  /* 0x0000002322237221 */ /* 0x000fe20000000000 */
[----:B------:R-:W-:Y:S01]  /*0e80*/  FFMA.FTZ R30, R15, R32, R15 ;  /* 0x000000200f1e7223 */ /* 0x000fe2000001000f */
[----:B------:R-:W-:Y:S02]  /*0e90*/  FMUL R32, R18, 1.4426950216293334961 ;  /* 0x3fb8aa3b12207820 */ /* 0x000fe40000400000 */
[----:B------:R-:W-:-:S03]  /*0ea0*/  FFMA.FTZ R34, R35, -R12, 0.10546888411045074463 ;  /* 0x3dd8001223227423 */ /* 0x000fc6000001080c */
[----:B------:R-:W-:Y:S01]  /*0eb0*/  FSETP.GEU.AND P0, PT, R32, -126, PT ;  /* 0xc2fc00002000780b */ /* 0x000fe20003f0e000 */
[----:B------:R-:W-:-:S04]  /*0ec0*/  FFMA.FTZ R34, R35, R34, -0.13229703903198242188 ;  /* 0xbe0778e023227423 */ /* 0x000fc80000010022 */
[----:B------:R-:W-:-:S04]  /*0ed0*/  FFMA.FTZ R34, R35, R34, 0.14491446316242218018 ;  /* 0x3e14647523227423 */ /* 0x000fc80000010022 */
[----:B------:R-:W-:-:S04]  /*0ee0*/  FFMA.FTZ R34, R35, R34, -0.16641564667224884033 ;  /* 0xbe2a68dd23227423 */ /* 0x000fc80000010022 */
[----:B------:R-:W-:Y:S01]  /*0ef0*/  @!P0 FMUL R32, R32, 0.5 ;  /* 0x3f00000020208820 */ /* 0x000fe20000400000 */
[----:B------:R-:W-:-:S03]  /*0f00*/  FFMA.FTZ R34, R35, R34, 0.19988867640495300293 ;  /* 0x3e4caf9e23227423 */ /* 0x000fc60000010022 */
[----:B------:R-:W0:Y:S01]  /*0f10*/  MUFU.EX2 R15, R32 ;  /* 0x00000020000f7308 */ /* 0x000e220000000800 */
[----:B------:R-:W-:-:S04]  /*0f20*/  FFMA.FTZ R34, R35, R34, -0.25000196695327758789 ;  /* 0xbe80004223227423 */ /* 0x000fc80000010022 */
[----:B------:R-:W-:-:S04]  /*0f30*/  FFMA.FTZ R34, R35, R34, 0.33333510160446166992 ;  /* 0x3eaaaae623227423 */ /* 0x000fc80000010022 */
[----:B------:R-:W-:Y:S01]  /*0f40*/  FFMA.FTZ R36, R35, R34, -0.5 ;  /* 0xbf00000023247423 */ /* 0x000fe20000010022 */
[----:B------:R-:W-:-:S03]  /*0f50*/  I2FP.F32.S32 R34, R27 ;  /* 0x0000001b00227245 */ /* 0x000fc60000201400 */
[----:B------:R-:W-:Y:S01]  /*0f60*/  FMUL R36, R35, R36 ;  /* 0x0000002423247220 */ /* 0x000fe20000400000 */
[----:B0-----:R-:W-:-:S03]  /*0f70*/  @!P0 FMUL R15, R15, R15 ;  /* 0x0000000f0f0f8220 */ /* 0x001fc60000400000 */
[----:B------:R-:W-:Y:S01]  /*0f80*/  FFMA.FTZ R27, R35, R36, R35 ;  /* 0x00000024231b7223 */ /* 0x000fe20000010023 */
[----:B------:R-:W-:Y:S01]  /*0f90*/  FMUL R35, R34, 1.1920928955078125e-07 ;  /* 0x3400000022237820 */ /* 0x000fe20000400000 */
[----:B------:R-:W-:Y:S01]  /*0fa0*/  FADD.FTZ.RZ R34, R15, 1 ;  /* 0x3f8000000f227421 */ /* 0x000fe2000001c000 */
[----:B------:R-:W-:-:S04]  /*0fb0*/  I2FP.F32.S32 R22, R22 ;  /* 0x0000001600167245 */ /* 0x000fc80000201400 */
[----:B------:R-:W-:Y:S01]  /*0fc0*/  IADD3 R32, R34, -0x3f400000, RZ ;  /* 0xc0c0000022207810 */ /* 0x000fe20007ffe0ff */
[----:B------:R-:W-:-:S03]  /*0fd0*/  FMUL R22, R22, 1.1920928955078125e-07 ;  /* 0x3400000016167820 */ /* 0x000fc60000400000 */
[----:B------:R-:W-:Y:S01]  /*0fe0*/  LOP3.LUT R32, R32, 0xff800000, RZ, 0xc0, !PT ;  /* 0xff80000020207812 */ /* 0x000fe200078ec0ff */
[----:B------:R-:W-:-:S03]  /*0ff0*/  FFMA.FTZ R22, R22, 0.69314718246459960938, R33 ;  /* 0x3f31721816167823 */ /* 0x000fc60000010021 */
[----:B------:R-:W-:Y:S01]  /*1000*/  IADD3 R33, -R32, 0x40800000, RZ ;  /* 0x4080000020217810 */ /* 0x000fe20007ffe1ff */
[----:B------:R-:W-:Y:S01]  /*1010*/  FFMA.FTZ R26, R35, 0.69314718246459960938, R26 ;  /* 0x3f317218231a7823 */ /* 0x000fe2000001001a */
[----:B------:R-:W-:-:S03]  /*1020*/  IADD3 R35, R15, -R32, RZ ;  /* 0x800000200f237210 */ /* 0x000fc60007ffe0ff */
[----:B------:R-:W-:Y:S01]  /*1030*/  FFMA.FTZ R34, R33, R0, -1 ;  /* 0xbf80000021227423 */ /* 0x000fe20000010000 */
[----:B------:R-:W-:-:S03]  /*1040*/  FMUL R37, R19, 1.4426950216293334961 ;  /* 0x3fb8aa3b13257820 */ /* 0x000fc60000400000 */
[----:B------:R-:W-:Y:S02]  /*1050*/  FADD R35, R35, R34 ;  /* 0x0000002223237221 */ /* 0x000fe40000000000 */
[----:B------:R-:W-:Y:S02]  /*1060*/  FSETP.GEU.AND P0, PT, R37, -126, PT ;  /* 0xc2fc00002500780b */ /* 0x000fe40003f0e000 */
[----:B------:R-:W-:-:S04]  /*1070*/  FFMA.FTZ R34, R35, -R12, 0.10546888411045074463 ;  /* 0x3dd8001223227423 */ /* 0x000fc8000001080c */
[----:B------:R-:W-:-:S04]  /*1080*/  FFMA.FTZ R34, R35, R34, -0.13229703903198242188 ;  /* 0xbe0778e023227423 */ /* 0x000fc80000010022 */
[----:B------:R-:W-:-:S04]  /*1090*/  FFMA.FTZ R34, R35, R34, 0.14491446316242218018 ;  /* 0x3e14647523227423 */ /* 0x000fc80000010022 */
[----:B------:R-:W-:Y:S01]  /*10a0*/  FFMA.FTZ R34, R35, R34, -0.16641564667224884033 ;  /* 0xbe2a68dd23227423 */ /* 0x000fe20000010022 */
[----:B------:R-:W-:-:S03]  /*10b0*/  @!P0 FMUL R37, R37, 0.5 ;  /* 0x3f00000025258820 */ /* 0x000fc60000400000 */
[C---:B------:R-:W-:Y:S01]  /*10c0*/  FFMA.FTZ R34, R35.reuse, R34, 0.19988867640495300293 ;  /* 0x3e4caf9e23227423 */ /* 0x040fe20000010022 */
[----:B------:R-:W0:Y:S03]  /*10d0*/  MUFU.EX2 R33, R37 ;  /* 0x0000002500217308 */ /* 0x000e260000000800 */
[----:B------:R-:W-:-:S04]  /*10e0*/  FFMA.FTZ R34, R35, R34, -0.25000196695327758789 ;  /* 0xbe80004223227423 */ /* 0x000fc80000010022 */
[----:B------:R-:W-:-:S04]  /*10f0*/  FFMA.FTZ R34, R35, R34, 0.33333510160446166992 ;  /* 0x3eaaaae623227423 */ /* 0x000fc80000010022 */
[----:B------:R-:W-:-:S04]  /*1100*/  FFMA.FTZ R34, R35, R34, -0.5 ;  /* 0xbf00000023227423 */ /* 0x000fc80000010022 */
[----:B------:R-:W-:Y:S01]  /*1110*/  FMUL R34, R35, R34 ;  /* 0x0000002223227220 */ /* 0x000fe20000400000 */
[----:B0-----:R-:W-:-:S03]  /*1120*/  @!P0 FMUL R33, R33, R33 ;  /* 0x0000002121218220 */ /* 0x001fc60000400000 */
[----:B------:R-:W-:Y:S01]  /*1130*/  FFMA.FTZ R34, R35, R34, R35 ;  /* 0x0000002223227223 */ /* 0x000fe20000010023 */
[----:B------:R-:W-:-:S05]  /*1140*/  FADD.FTZ.RZ R35, R33, 1 ;  /* 0x3f80000021237421 */ /* 0x000fca000001c000 */
[----:B------:R-:W-:-:S04]  /*1150*/  IADD3 R35, R35, -0x3f400000, RZ ;  /* 0xc0c0000023237810 */ /* 0x000fc80007ffe0ff */
[----:B------:R-:W-:-:S04]  /*1160*/  LOP3.LUT R36, R35, 0xff800000, RZ, 0xc0, !PT ;  /* 0xff80000023247812 */ /* 0x000fc800078ec0ff */
[----:B------:R-:W-:-:S05]  /*1170*/  IADD3 R35, -R36, 0x40800000, RZ ;  /* 0x4080000024237810 */ /* 0x000fca0007ffe1ff */
[----:B------:R-:W-:Y:S01]  /*1180*/  FFMA.FTZ R0, R35, R0, -1 ;  /* 0xbf80000023007423 */ /* 0x000fe20000010000 */
[----:B------:R-:W-:-:S05]  /*1190*/  IADD3 R35, R33, -R36, RZ ;  /* 0x8000002421237210 */ /* 0x000fca0007ffe0ff */
[----:B------:R-:W-:-:S04]  /*11a0*/  FADD R35, R35, R0 ;  /* 0x0000000023237221 */ /* 0x000fc80000000000 */
[----:B------:R-:W-:-:S04]  /*11b0*/  FFMA.FTZ R12, R35, -R12, 0.10546888411045074463 ;  /* 0x3dd80012230c7423 */ /* 0x000fc8000001080c */
[----:B------:R-:W-:-:S04]  /*11c0*/  FFMA.FTZ R12, R35, R12, -0.13229703903198242188 ;  /* 0xbe0778e0230c7423 */ /* 0x000fc8000001000c */
[----:B------:R-:W-:-:S04]  /*11d0*/  FFMA.FTZ R12, R35, R12, 0.14491446316242218018 ;  /* 0x3e146475230c7423 */ /* 0x000fc8000001000c */
[----:B------:R-:W-:-:S04]  /*11e0*/  FFMA.FTZ R12, R35, R12, -0.16641564667224884033 ;  /* 0xbe2a68dd230c7423 */ /* 0x000fc8000001000c */
[----:B------:R-:W-:Y:S01]  /*11f0*/  FFMA.FTZ R12, R35, R12, 0.19988867640495300293 ;  /* 0x3e4caf9e230c7423 */ /* 0x000fe2000001000c */
[----:B------:R-:W-:-:S03]  /*1200*/  ISETP.GE.U32.AND P0, PT, R8, 0x7f800000, PT ;  /* 0x7f8000000800780c */ /* 0x000fc60003f06070 */
[----:B------:R-:W-:-:S04]  /*1210*/  FFMA.FTZ R12, R35, R12, -0.25000196695327758789 ;  /* 0xbe800042230c7423 */ /* 0x000fc8000001000c */
[C---:B------:R-:W-:Y:S01]  /*1220*/  FFMA.FTZ R12, R35.reuse, R12, 0.33333510160446166992 ;  /* 0x3eaaaae6230c7423 */ /* 0x040fe2000001000c */
[----:B------:R-:W-:Y:S02]  /*1230*/  I2FP.F32.S32 R31, R31 ;  /* 0x0000001f001f7245 */ /* 0x000fe40000201400 */
[----:B------:R-:W-:Y:S01]  /*1240*/  I2FP.F32.S32 R9, R9 ;  /* 0x0000000900097245 */ /* 0x000fe20000201400 */
[----:B------:R-:W-:Y:S01]  /*1250*/  FFMA.FTZ R12, R35, R12, -0.5 ;  /* 0xbf000000230c7423 */ /* 0x000fe2000001000c */
[----:B------:R-:W-:Y:S01]  /*1260*/  BSSY B0, `(.L_x_0) ;  /* 0x000000e000007945 */ /* 0x000fe20003800000 */
[----:B------:R-:W-:Y:S02]  /*1270*/  FMUL R31, R31, 1.1920928955078125e-07 ;  /* 0x340000001f1f7820 */ /* 0x000fe40000400000 */
[----:B------:R-:W-:Y:S01]  /*1280*/  FMUL R0, R35, R12 ;  /* 0x0000000c23007220 */ /* 0x000fe20000400000 */
[----:B------:R-:W-:Y:S01]  /*1290*/  FMUL R12, R9, 1.1920928955078125e-07 ;  /* 0x34000000090c7820 */ /* 0x000fe20000400000 */
[----:B------:R-:W-:Y:S01]  /*12a0*/  ISETP.GE.U32.AND P1, PT, R10, 0x7f800000, PT ;  /* 0x7f8000000a00780c */ /* 0x000fe20003f26070 */
[----:B------:R-:W-:Y:S01]  /*12b0*/  FFMA.FTZ R9, R31, 0.69314718246459960938, R30 ;  /* 0x3f3172181f097823 */ /* 0x000fe2000001001e */
[----:B------:R-:W-:Y:S01]  /*12c0*/  FFMA.FTZ R0, R35, R0, R35 ;  /* 0x0000000023007223 */ /* 0x000fe20000010023 */
[----:B------:R-:W-:Y:S01]  /*12d0*/  FFMA.FTZ R25, R12, 0.69314718246459960938, R25 ;  /* 0x3f3172180c197823 */ /* 0x000fe20000010019 */
[----:B------:R-:W-:Y:S09]  /*12e0*/  @!P0 BRA `(.L_x_1) ;  /* 0x0000000000148947 */ /* 0x000ff20003800000 */
[----:B------:R-:W-:-:S13]  /*12f0*/  ISETP.GE.AND P0, PT, R8, -0x407fffff, PT ;  /* 0xbf8000010800780c */ /* 0x000fda0003f06270 */
[----:B------:R-:W-:-:S05]  /*1300*/  @P0 MOV R31, 0x7f800000 ;  /* 0x7f800000001f0802 */ /* 0x000fca0000000f00 */
[C---:B------:R-:W-:Y:S01]  /*1310*/  @P0 FFMA.FTZ R25, R8.reuse, R31, +INF ;  /* 0x7f80000008190423 */ /* 0x040fe2000001001f */
[----:B------:R-:W-:-:S04]  /*1320*/  FSETP.NEU.AND P0, PT, R8, RZ, PT ;  /* 0x000000ff0800720b */ /* 0x000fc80003f0d000 */
[----:B------:R-:W-:-:S09]  /*1330*/  FSEL R25, R25, -RZ, P0 ;  /* 0x800000ff19197208 */ /* 0x000fd20000000000 */
.L_x_1:
[----:B------:R-:W-:Y:S05]  /*1340*/  BSYNC B0 ;  /* 0x0000000000007941 */ /* 0x000fea0003800000 */
.L_x_0:
[----:B------:R-:W-:Y:S04]  /*1350*/  BSSY B0, `(.L_x_2) ;  /* 0x0000007000007945 */ /* 0x000fe80003800000 */
[----:B------:R-:W-:Y:S05]  /*1360*/  @!P1 BRA `(.L_x_3) ;  /* 0x0000000000149947 */ /* 0x000fea0003800000 */
[----:B------:R-:W-:-:S13]  /*1370*/  ISETP.GE.AND P0, PT, R10, -0x407fffff, PT ;  /* 0xbf8000010a00780c */ /* 0x000fda0003f06270 */
[----:B------:R-:W-:-:S05]  /*1380*/  @P0 MOV R31, 0x7f800000 ;  /* 0x7f800000001f0802 */ /* 0x000fca0000000f00 */
[C---:B------:R-:W-:Y:S01]  /*1390*/  @P0 FFMA.FTZ R26, R10.reuse, R31, +INF ;  /* 0x7f8000000a1a0423 */ /* 0x040fe2000001001f */
[----:B------:R-:W-:-:S04]  /*13a0*/  FSETP.NEU.AND P0, PT, R10, RZ, PT ;  /* 0x000000ff0a00720b */ /* 0x000fc80003f0d000 */
[----:B------:R-:W-:-:S09]  /*13b0*/  FSEL R26, R26, -RZ, P0 ;  /* 0x800000ff1a1a7208 */ /* 0x000fd20000000000 */
.L_x_3:
[----:B------:R-:W-:Y:S05]  /*13c0*/  BSYNC B0 ;  /* 0x0000000000007941 */ /* 0x000fea0003800000 */
.L_x_2:
[----:B------:R-:W-:Y:S01]  /*13d0*/  ISETP.GE.U32.AND P6, PT, R11, 0x7f800000, PT ;  /* 0x7f8000000b00780c */ /* 0x000fe20003fc6070 */
[----:B------:R-:W-:Y:S01]  /*13e0*/  BSSY B0, `(.L_x_4) ;  /* 0x0000019000007945 */ /* 0x000fe20003800000 */
[----:B------:R-:W-:Y:S02]  /*13f0*/  I2FP.F32.S32 R21, R21 ;  /* 0x0000001500157245 */ /* 0x000fe40000201400 */
[----:B------:R-:W-:Y:S02]  /*1400*/  I2FP.F32.S32 R32, R32 ;  /* 0x0000002000207245 */ /* 0x000fe40000201400 */
[----:B------:R-:W-:Y:S01]  /*1410*/  I2FP.F32.S32 R36, R36 ;  /* 0x0000002400247245 */ /* 0x000fe20000201400 */
[----:B------:R-:W-:Y:S01]  /*1420*/  FMUL R10, R21, 1.1920928955078125e-07 ;  /* 0x34000000150a7820 */ /* 0x000fe20000400000 */
[----:B------:R-:W-:Y:S01]  /*1430*/  I2FP.F32.S32 R20, R20 ;  /* 0x0000001400147245 */ /* 0x000fe20000201400 */
[----:B------:R-:W-:Y:S01]  /*1440*/  FMUL R21, R32, 1.1920928955078125e-07 ;  /* 0x3400000020157820 */ /* 0x000fe20000400000 */
[----:B------:R-:W-:Y:S01]  /*1450*/  FSETP.GT.AND P0, PT, R4, 20, PT ;  /* 0x41a000000400780b */ /* 0x000fe20003f04000 */
[----:B------:R-:W-:Y:S01]  /*1460*/  FMUL R31, R36, 1.1920928955078125e-07 ;  /* 0x34000000241f7820 */ /* 0x000fe20000400000 */
[----:B------:R-:W-:Y:S01]  /*1470*/  ISETP.GE.U32.AND P1, PT, R13, 0x7f800000, PT ;  /* 0x7f8000000d00780c */ /* 0x000fe20003f26070 */
[----:B------:R-:W-:Y:S01]  /*1480*/  FMUL R20, R20, 1.1920928955078125e-07 ;  /* 0x3400000014147820 */ /* 0x000fe20000400000 */
[----:B------:R-:W-:Y:S01]  /*1490*/  ISETP.GE.U32.AND P2, PT, R14, 0x7f800000, PT ;  /* 0x7f8000000e00780c */ /* 0x000fe20003f46070 */
[----:B------:R-:W-:Y:S01]  /*14a0*/  FFMA.FTZ R10, R10, 0.69314718246459960938, R27 ;  /* 0x3f3172180a0a7823 */ /* 0x000fe2000001001b */
[----:B------:R-:W-:Y:S01]  /*14b0*/  ISETP.GE.U32.AND P3, PT, R24, 0x7f800000, PT ;  /* 0x7f8000001800780c */ /* 0x000fe20003f66070 */
[----:B------:R-:W-:Y:S01]  /*14c0*/  FFMA.FTZ R21, R21, 0.69314718246459960938, R34 ;  /* 0x3f31721815157823 */ /* 0x000fe20000010022 */
[----:B------:R-:W-:Y:S01]  /*14d0*/  ISETP.GE.U32.AND P4, PT, R15, 0x7f800000, PT ;  /* 0x7f8000000f00780c */ /* 0x000fe20003f86070 */
[----:B------:R-:W-:Y:S01]  /*14e0*/  FFMA.FTZ R8, R31, 0.69314718246459960938, R0 ;  /* 0x3f3172181f087823 */ /* 0x000fe20000010000 */
[----:B------:R-:W-:Y:S01]  /*14f0*/  ISETP.GE.U32.AND P5, PT, R33, 0x7f800000, PT ;  /* 0x7f8000002100780c */ /* 0x000fe20003fa6070 */
[----:B------:R-:W-:Y:S01]  /*1500*/  FFMA.FTZ R23, R20, 0.69314718246459960938, R23 ;  /* 0x3f31721814177823 */ /* 0x000fe20000010017 */
[----:B------:R-:W-:Y:S11]  /*1510*/  @!P6 BRA `(.L_x_5) ;  /* 0x000000000014e947 */ /* 0x000ff60003800000 */
[----:B------:R-:W-:-:S13]  /*1520*/  ISETP.GE.AND P6, PT, R11, -0x407fffff, PT ;  /* 0xbf8000010b00780c */ /* 0x000fda0003fc6270 */
[----:B------:R-:W-:-:S05]  /*1530*/  @P6 MOV R0, 0x7f800000 ;  /* 0x7f80000000006802 */ /* 0x000fca0000000f00 */
[C---:B------:R-:W-:Y:S01]  /*1540*/  @P6 FFMA.FTZ R23, R11.reuse, R0, +INF ;  /* 0x7f8000000b176423 */ /* 0x040fe20000010000 */
[----:B------:R-:W-:-:S04]  /*1550*/  FSETP.NEU.AND P6, PT, R11, RZ, PT ;  /* 0x000000ff0b00720b */ /* 0x000fc80003fcd000 */
[----:B------:R-:W-:-:S09]  /*1560*/  FSEL R23, R23, -RZ, P6 ;  /* 0x800000ff17177208 */ /* 0x000fd20003000000 */
.L_x_5:
[----:B------:R-:W-:Y:S05]  /*1570*/  BSYNC B0 ;  /* 0x0000000000007941 */ /* 0x000fea0003800000 */
.L_x_4:
[----:B------:R-:W-:Y:S04]  /*1580*/  BSSY B0, `(.L_x_6) ;  /* 0x0000007000007945 */ /* 0x000fe80003800000 */
[----:B------:R-:W-:Y:S05]  /*1590*/  @!P1 BRA `(.L_x_7) ;  /* 0x0000000000149947 */ /* 0x000fea0003800000 */
[C---:B------:R-:W-:Y:S02]  /*15a0*/  ISETP.GE.AND P1, PT, R13.reuse, -0x407fffff, PT ;  /* 0xbf8000010d00780c */ /* 0x040fe40003f26270 */
[----:B------:R-:W-:-:S11]  /*15b0*/  FSETP.NEU.AND P6, PT, R13, RZ, PT ;  /* 0x000000ff0d00720b */ /* 0x000fd60003fcd000 */
[----:B------:R-:W-:-:S05]  /*15c0*/  @P1 MOV R0, 0x7f800000 ;  /* 0x7f80000000001802 */ /* 0x000fca0000000f00 */
[----:B------:R-:W-:-:S05]  /*15d0*/  @P1 FFMA.FTZ R22, R13, R0, +INF ;  /* 0x7f8000000d161423 */ /* 0x000fca0000010000 */
[----:B------:R-:W-:-:S07]  /*15e0*/  FSEL R22, R22, -RZ, P6 ;  /* 0x800000ff16167208 */ /* 0x000fce0003000000 */
.L_x_7:
[----:B------:R-:W-:Y:S05]  /*15f0*/  BSYNC B0 ;  /* 0x0000000000007941 */ /* 0x000fea0003800000 */
.L_x_6:
[----:B------:R-:W-:Y:S04]  /*1600*/  BSSY B0, `(.L_x_8) ;  /* 0x0000007000007945 */ /* 0x000fe80003800000 */
[----:B------:R-:W-:Y:S05]  /*1610*/  @!P2 BRA `(.L_x_9) ;  /* 0x000000000014a947 */ /* 0x000fea0003800000 */
[C---:B------:R-:W-:Y:S02]  /*1620*/  ISETP.GE.AND P1, PT, R14.reuse, -0x407fffff, PT ;  /* 0xbf8000010e00780c */ /* 0x040fe40003f26270 */
[----:B------:R-:W-:-:S11]  /*1630*/  FSETP.NEU.AND P2, PT, R14, RZ, PT ;  /* 0x000000ff0e00720b */ /* 0x000fd60003f4d000 */
[----:B------:R-:W-:-:S05]  /*1640*/  @P1 MOV R11, 0x7f800000 ;  /* 0x7f800000000b1802 */ /* 0x000fca0000000f00 */
[----:B------:R-:W-:-:S05]  /*1650*/  @P1 FFMA.FTZ R9, R14, R11, +INF ;  /* 0x7f8000000e091423 */ /* 0x000fca000001000b */
[----:B------:R-:W-:-:S07]  /*1660*/  FSEL R9, R9, -RZ, P2 ;  /* 0x800000ff09097208 */ /* 0x000fce0001000000 */
.L_x_9:
[----:B------:R-:W-:Y:S05]  /*1670*/  BSYNC B0 ;  /* 0x0000000000007941 */ /* 0x000fea0003800000 */
.L_x_8:
[----:B------:R-:W-:Y:S04]  /*1680*/  BSSY B0, `(.L_x_10) ;  /* 0x0000007000007945 */ /* 0x000fe80003800000 */
[----:B------:R-:W-:Y:S05]  /*1690*/  @!P3 BRA `(.L_x_11) ;  /* 0x000000000014b947 */ /* 0x000fea0003800000 */
[C---:B------:R-:W-:Y:S02]  /*16a0*/  ISETP.GE.AND P1, PT, R24.reuse, -0x407fffff, PT ;  /* 0xbf8000011800780c */ /* 0x040fe40003f26270 */
[----:B------:R-:W-:-:S11]  /*16b0*/  FSETP.NEU.AND P2, PT, R24, RZ, PT ;  /* 0x000000ff1800720b */ /* 0x000fd60003f4d000 */
[----:B------:R-:W-:-:S05]  /*16c0*/  @P1 MOV R11, 0x7f800000 ;  /* 0x7f800000000b1802 */ /* 0x000fca0000000f00 */
[----:B------:R-:W-:-:S05]  /*16d0*/  @P1 FFMA.FTZ R10, R24, R11, +INF ;  /* 0x7f800000180a1423 */ /* 0x000fca000001000b */
[----:B------:R-:W-:-:S07]  /*16e0*/  FSEL R10, R10, -RZ, P2 ;  /* 0x800000ff0a0a7208 */ /* 0x000fce0001000000 */
.L_x_11:
[----:B------:R-:W-:Y:S05]  /*16f0*/  BSYNC B0 ;  /* 0x0000000000007941 */ /* 0x000fea0003800000 */
.L_x_10:
[----:B------:R-:W-:Y:S04]  /*1700*/  BSSY B0, `(.L_x_12) ;  /* 0x0000007000007945 */ /* 0x000fe80003800000 */
[----:B------:R-:W-:Y:S05]  /*1710*/  @!P4 BRA `(.L_x_13) ;  /* 0x000000000014c947 */ /* 0x000fea0003800000 */
[C---:B------:R-:W-:Y:S02]  /*1720*/  ISETP.GE.AND P1, PT, R15.reuse, -0x407fffff, PT ;  /* 0xbf8000010f00780c */ /* 0x040fe40003f26270 */
[----:B------:R-:W-:-:S11]  /*1730*/  FSETP.NEU.AND P2, PT, R15, RZ, PT ;  /* 0x000000ff0f00720b */ /* 0x000fd60003f4d000 */
[----:B------:R-:W-:-:S05]  /*1740*/  @P1 MOV R0, 0x7f800000 ;  /* 0x7f80000000001802 */ /* 0x000fca0000000f00 */
[----:B------:R-:W-:-:S05]  /*1750*/  @P1 FFMA.FTZ R21, R15, R0, +INF ;  /* 0x7f8000000f151423 */ /* 0x000fca0000010000 */
[----:B------:R-:W-:-:S07]  /*1760*/  FSEL R21, R21, -RZ, P2 ;  /* 0x800000ff15157208 */ /* 0x000fce0001000000 */
.L_x_13:
[----:B------:R-:W-:Y:S05]  /*1770*/  BSYNC B0 ;  /* 0x0000000000007941 */ /* 0x000fea0003800000 */
.L_x_12:
[----:B------:R-:W-:Y:S04]  /*1780*/  BSSY B0, `(.L_x_14) ;  /* 0x0000007000007945 */ /* 0x000fe80003800000 */
[----:B------:R-:W-:Y:S05]  /*1790*/  @!P5 BRA `(.L_x_15) ;  /* 0x000000000014d947 */ /* 0x000fea0003800000 */
[C---:B------:R-:W-:Y:S02]  /*17a0*/  ISETP.GE.AND P1, PT, R33.reuse, -0x407fffff, PT ;  /* 0xbf8000012100780c */ /* 0x040fe40003f26270 */
[----:B------:R-:W-:-:S11]  /*17b0*/  FSETP.NEU.AND P2, PT, R33, RZ, PT ;  /* 0x000000ff2100720b */ /* 0x000fd60003f4d000 */
[----:B------:R-:W-:-:S05]  /*17c0*/  @P1 MOV R0, 0x7f800000 ;  /* 0x7f80000000001802 */ /* 0x000fca0000000f00 */
[----:B------:R-:W-:-:S05]  /*17d0*/  @P1 FFMA.FTZ R8, R33, R0, +INF ;  /* 0x7f80000021081423 */ /* 0x000fca0000010000 */
[----:B------:R-:W-:-:S07]  /*17e0*/  FSEL R8, R8, -RZ, P2 ;  /* 0x800000ff08087208 */ /* 0x000fce0001000000 */
.L_x_15:
[----:B------:R-:W-:Y:S05]  /*17f0*/  BSYNC B0 ;  /* 0x0000000000007941 */ /* 0x000fea0003800000 */
.L_x_14:
[----:B------:R-:W-:Y:S01]  /*1800*/  FSEL R25, R4, R25, P0 ;  /* 0x0000001904197208 */ /* 0x000fe20000000000 */
[----:B------:R-:W-:Y:S01]  /*1810*/  BSSY B0, `(.L_x_16) ;  /* 0x0000018000007945 */ /* 0x000fe20003800000 */
[----:B------:R-:W-:Y:S02]  /*1820*/  FSETP.GT.AND P0, PT, R5, 20, PT ;  /* 0x41a000000500780b */ /* 0x000fe40003f04000 */
[----:B------:R-:W-:Y:S01]  /*1830*/  FSETP.GT.AND P2, PT, R6, 20, PT ;  /* 0x41a000000600780b */ /* 0x000fe20003f44000 */
[----:B------:R-:W-:Y:S01]  /*1840*/  FADD.FTZ R13, |R25|, -RZ ;  /* 0x800000ff190d7221 */ /* 0x000fe20000010200 */
[----:B------:R-:W-:-:S04]  /*1850*/  FSEL R26, R5, R26, P0 ;  /* 0x0000001a051a7208 */ /* 0x000fc80000000000 */
[----:B------:R-:W-:-:S13]  /*1860*/  FSETP.GE.AND P1, PT, R13, 0.60000002384185791016, PT ;  /* 0x3f19999a0d00780b */ /* 0x000fda0003f26000 */
[----:B------:R-:W-:Y:S05]  /*1870*/  @!P1 BRA `(.L_x_17) ;  /* 0x0000000000289947 */ /* 0x000fea0003800000 */
[C---:B------:R-:W-:Y:S01]  /*1880*/  FMUL R0, R13.reuse, 2.8853900432586669922 ;  /* 0x4038aa3b0d007820 */ /* 0x040fe20000400000 */
[----:B------:R-:W-:Y:S01]  /*1890*/  HFMA2.MMA R11, -RZ, RZ, 1.875, 0 ;  /* 0x3f800000ff0b7435 */ /* 0x000fe200000001ff */
[----:B------:R-:W-:-:S04]  /*18a0*/  FSETP.GE.AND P0, PT, R13, 9.010913848876953125, PT ;  /* 0x41102cb40d00780b */ /* 0x000fc80003f06000 */
[----:B------:R-:W0:Y:S02]  /*18b0*/  MUFU.EX2 R0, R0 ;  /* 0x0000000000007308 */ /* 0x000e240000000800 */
[----:B0-----:R-:W-:-:S06]  /*18c0*/  FADD R12, R0, 1 ;  /* 0x3f800000000c7421 */ /* 0x001fcc0000000000 */
[----:B------:R-:W0:Y:S02]  /*18d0*/  MUFU.RCP R12, R12 ;  /* 0x0000000c000c7308 */ /* 0x000e240000001000 */
[----:B0-----:R-:W-:-:S05]  /*18e0*/  FFMA.FTZ R11, R12, -2, R11 ;  /* 0xc00000000c0b7823 */ /* 0x001fca000001000b */
[----:B------:R-:W-:-:S04]  /*18f0*/  FSEL R11, R11, 1, !P0 ;  /* 0x3f8000000b0b7808 */ /* 0x000fc80004000000 */
[----:B------:R-:W-:Y:S01]  /*1900*/  LOP3.LUT R11, R11, 0x80000000, R25, 0xf8, !PT ;  /* 0x800000000b0b7812 */ /* 0x000fe200078ef819 */
[----:B------:R-:W-:Y:S06]  /*1910*/  BRA `(.L_x_18) ;  /* 0x00000000001c7947 */ /* 0x000fec0003800000 */
.L_x_17:
[----:B------:R-:W-:Y:S01]  /*1920*/  MOV R0, 0x3c80f082 ;  /* 0x3c80f08200007802 */ /* 0x000fe20000000f00 */
[----:B------:R-:W-:-:S04]  /*1930*/  FMUL R11, R25, R25 ;  /* 0x00000019190b7220 */ /* 0x000fc80000400000 */
[----:B------:R-:W-:-:S04]  /*1940*/  FFMA.FTZ R0, R11, R0, -0.052303962409496307373 ;  /* 0xbd563cae0b007423 */ /* 0x000fc80000010000 */
[----:B------:R-:W-:-:S04]  /*1950*/  FFMA.FTZ R0, R11, R0, 0.1331529766321182251 ;  /* 0x3e0859410b007423 */ /* 0x000fc80000010000 */
[----:B------:R-:W-:-:S04]  /*1960*/  FFMA.FTZ R0, R11, R0, -0.33332768082618713379 ;  /* 0xbeaaa9ed0b007423 */ /* 0x000fc80000010000 */
[----:B------:R-:W-:-:S04]  /*1970*/  FFMA.FTZ R0, R11, R0, RZ ;  /* 0x000000000b007223 */ /* 0x000fc800000100ff */
[----:B------:R-:W-:-:S07]  /*1980*/  FFMA.FTZ R11, R25, R0, R25 ;  /* 0x00000000190b7223 */ /* 0x000fce0000010019 */
.L_x_18:
[----:B------:R-:W-:Y:S05]  /*1990*/  BSYNC B0 ;  /* 0x0000000000007941 */ /* 0x000fea0003800000 */
.L_x_16:
[----:B------:R-:W-:Y:S01]  /*19a0*/  FADD.FTZ R14, |R26|, -RZ ;  /* 0x800000ff1a0e7221 */ /* 0x000fe20000010200 */
[----:B------:R-:W-:Y:S01]  /*19b0*/  BSSY B0, `(.L_x_19) ;  /* 0x0000016000007945 */ /* 0x000fe20003800000 */
[----:B------:R-:W-:Y:S02]  /*19c0*/  FSETP.GT.AND P1, PT, R7, 20, PT ;  /* 0x41a000000700780b */ /* 0x000fe40003f24000 */
[----:B------:R-:W-:Y:S02]  /*19d0*/  FSEL R23, R6, R23, P2 ;  /* 0x0000001706177208 */ /* 0x000fe40001000000 */
        /* <DEDUP_REMOVED lines=12> */
.L_x_20:
[----:B------:R-:W-:Y:S01]  /*1aa0*/  MOV R0, 0x3c80f082 ;  /* 0x3c80f08200007802 */ /* 0x000fe20000000f00 */
[----:B------:R-:W-:-:S04]  /*1ab0*/  FMUL R13, R26, R26 ;  /* 0x0000001a1a0d7220 */ /* 0x000fc80000400000 */
[----:B------:R-:W-:-:S04]  /*1ac0*/  FFMA.FTZ R0, R13, R0, -0.052303962409496307373 ;  /* 0xbd563cae0d007423 */ /* 0x000fc80000010000 */
[----:B------:R-:W-:-:S04]  /*1ad0*/  FFMA.FTZ R0, R13, R0, 0.1331529766321182251 ;  /* 0x3e0859410d007423 */ /* 0x000fc80000010000 */
[----:B------:R-:W-:-:S04]  /*1ae0*/  FFMA.FTZ R0, R13, R0, -0.33332768082618713379 ;  /* 0xbeaaa9ed0d007423 */ /* 0x000fc80000010000 */
[----:B------:R-:W-:-:S04]  /*1af0*/  FFMA.FTZ R13, R13, R0, RZ ;  /* 0x000000000d0d7223 */ /* 0x000fc800000100ff */
[----:B------:R-:W-:-:S07]  /*1b00*/  FFMA.FTZ R26, R26, R13, R26 ;  /* 0x0000000d1a1a7223 */ /* 0x000fce000001001a */
.L_x_21:
[----:B------:R-:W-:Y:S05]  /*1b10*/  BSYNC B0 ;  /* 0x0000000000007941 */ /* 0x000fea0003800000 */
.L_x_19:
        /* <DEDUP_REMOVED lines=16> */
.L_x_23:
[----:B------:R-:W-:Y:S01]  /*1c20*/  MOV R0, 0x3c80f082 ;  /* 0x3c80f08200007802 */ /* 0x000fe20000000f00 */
[----:B------:R-:W-:-:S04]  /*1c30*/  FMUL R13, R23, R23 ;  /* 0x00000017170d7220 */ /* 0x000fc80000400000 */
[----:B------:R-:W-:-:S04]  /*1c40*/  FFMA.FTZ R0, R13, R0, -0.052303962409496307373 ;  /* 0xbd563cae0d007423 */ /* 0x000fc80000010000 */
[----:B------:R-:W-:-:S04]  /*1c50*/  FFMA.FTZ R0, R13, R0, 0.1331529766321182251 ;  /* 0x3e0859410d007423 */ /* 0x000fc80000010000 */
[----:B------:R-:W-:-:S04]  /*1c60*/  FFMA.FTZ R0, R13, R0, -0.33332768082618713379 ;  /* 0xbeaaa9ed0d007423 */ /* 0x000fc80000010000 */
[----:B------:R-:W-:-:S04]  /*1c70*/  FFMA.FTZ R0, R13, R0, RZ ;  /* 0x000000000d007223 */ /* 0x000fc800000100ff */
[----:B------:R-:W-:-:S07]  /*1c80*/  FFMA.FTZ R23, R23, R0, R23 ;  /* 0x0000000017177223 */ /* 0x000fce0000010017 */
.L_x_24:
[----:B------:R-:W-:Y:S05]  /*1c90*/  BSYNC B0 ;  /* 0x0000000000007941 */ /* 0x000fea0003800000 */
.L_x_22:
        /* <DEDUP_REMOVED lines=16> */
.L_x_26:
[----:B------:R-:W-:Y:S01]  /*1da0*/  MOV R0, 0x3c80f082 ;  /* 0x3c80f08200007802 */ /* 0x000fe20000000f00 */
[----:B------:R-:W-:-:S04]  /*1db0*/  FMUL R13, R22, R22 ;  /* 0x00000016160d7220 */ /* 0x000fc80000400000 */
[----:B------:R-:W-:-:S04]  /*1dc0*/  FFMA.FTZ R0, R13, R0, -0.052303962409496307373 ;  /* 0xbd563cae0d007423 */ /* 0x000fc80000010000 */
[----:B------:R-:W-:-:S04]  /*1dd0*/  FFMA.FTZ R0, R13, R0, 0.1331529766321182251 ;  /* 0x3e0859410d007423 */ /* 0x000fc80000010000 */
[----:B------:R-:W-:-:S04]  /*1de0*/  FFMA.FTZ R0, R13, R0, -0.33332768082618713379 ;  /* 0xbeaaa9ed0d007423 */ /* 0x000fc80000010000 */
[----:B------:R-:W-:-:S04]  /*1df0*/  FFMA.FTZ R13, R13, R0, RZ ;  /* 0x000000000d0d7223 */ /* 0x000fc800000100ff */
[----:B------:R-:W-:-:S07]  /*1e00*/  FFMA.FTZ R22, R22, R13, R22 ;  /* 0x0000000d16167223 */ /* 0x000fce0000010016 */
.L_x_27:
[----:B------:R-:W-:Y:S05]  /*1e10*/  BSYNC B0 ;  /* 0x0000000000007941 */ /* 0x000fea0003800000 */
.L_x_25:
        /* <DEDUP_REMOVED lines=16> */
.L_x_29:
[----:B------:R-:W-:Y:S01]  /*1f20*/  MOV R0, 0x3c80f082 ;  /* 0x3c80f08200007802 */ /* 0x000fe20000000f00 */
[----:B------:R-:W-:-:S04]  /*1f30*/  FMUL R13, R9, R9 ;  /* 0x00000009090d7220 */ /* 0x000fc80000400000 */
[----:B------:R-:W-:-:S04]  /*1f40*/  FFMA.FTZ R0, R13, R0, -0.052303962409496307373 ;  /* 0xbd563cae0d007423 */ /* 0x000fc80000010000 */
[----:B------:R-:W-:-:S04]  /*1f50*/  FFMA.FTZ R0, R13, R0, 0.1331529766321182251 ;  /* 0x3e0859410d007423 */ /* 0x000fc80000010000 */
[----:B------:R-:W-:-:S04]  /*1f60*/  FFMA.FTZ R0, R13, R0, -0.33332768082618713379 ;  /* 0xbeaaa9ed0d007423 */ /* 0x000fc80000010000 */
[----:B------:R-:W-:-:S04]  /*1f70*/  FFMA.FTZ R0, R13, R0, RZ ;  /* 0x000000000d007223 */ /* 0x000fc800000100ff */
[----:B------:R-:W-:-:S07]  /*1f80*/  FFMA.FTZ R9, R9, R0, R9 ;  /* 0x0000000009097223 */ /* 0x000fce0000010009 */
.L_x_30:
[----:B------:R-:W-:Y:S05]  /*1f90*/  BSYNC B0 ;  /* 0x0000000000007941 */ /* 0x000fea0003800000 */
.L_x_28:
        /* <DEDUP_REMOVED lines=16> */
.L_x_32:
[----:B------:R-:W-:Y:S01]  /*20a0*/  MOV R0, 0x3c80f082 ;  /* 0x3c80f08200007802 */ /* 0x000fe20000000f00 */
[----:B------:R-:W-:-:S04]  /*20b0*/  FMUL R13, R10, R10 ;  /* 0x0000000a0a0d7220 */ /* 0x000fc80000400000 */
[----:B------:R-:W-:-:S04]  /*20c0*/  FFMA.FTZ R0, R13, R0, -0.052303962409496307373 ;  /* 0xbd563cae0d007423 */ /* 0x000fc80000010000 */
[----:B------:R-:W-:-:S04]  /*20d0*/  FFMA.FTZ R0, R13, R0, 0.1331529766321182251 ;  /* 0x3e0859410d007423 */ /* 0x000fc80000010000 */
[----:B------:R-:W-:-:S04]  /*20e0*/  FFMA.FTZ R0, R13, R0, -0.33332768082618713379 ;  /* 0xbeaaa9ed0d007423 */ /* 0x000fc80000010000 */
[----:B------:R-:W-:-:S04]  /*20f0*/  FFMA.FTZ R13, R13, R0, RZ ;  /* 0x000000000d0d7223 */ /* 0x000fc800000100ff */
[----:B------:R-:W-:-:S07]  /*2100*/  FFMA.FTZ R10, R10, R13, R10 ;  /* 0x0000000d0a0a7223 */ /* 0x000fce000001000a */
.L_x_33:
[----:B------:R-:W-:Y:S05]  /*2110*/  BSYNC B0 ;  /* 0x0000000000007941 */ /* 0x000fea0003800000 */
.L_x_31:
[----:B------:R-:W-:Y:S01]  /*2120*/  FADD.FTZ R14, |R21|, -RZ ;  /* 0x800000ff150e7221 */ /* 0x000fe20000010200 */
[----:B------:R-:W-:Y:S01]  /*2130*/  BSSY B0, `(.L_x_34) ;  /* 0x0000015000007945 */ /* 0x000fe20003800000 */
[----:B------:R-:W-:-:S03]  /*2140*/  FSEL R8, R19, R8, P1 ;  /* 0x0000000813087208 */ /* 0x000fc60000800000 */
        /* <DEDUP_REMOVED lines=12> */
.L_x_35:
[----:B------:R-:W-:Y:S01]  /*2210*/  MOV R0, 0x3c80f082 ;  /* 0x3c80f08200007802 */ /* 0x000fe20000000f00 */
[----:B------:R-:W-:-:S04]  /*2220*/  FMUL R13, R21, R21 ;  /* 0x00000015150d7220 */ /* 0x000fc80000400000 */
[----:B------:R-:W-:-:S04]  /*2230*/  FFMA.FTZ R0, R13, R0, -0.052303962409496307373 ;  /* 0xbd563cae0d007423 */ /* 0x000fc80000010000 */
[----:B------:R-:W-:-:S04]  /*2240*/  FFMA.FTZ R0, R13, R0, 0.1331529766321182251 ;  /* 0x3e0859410d007423 */ /* 0x000fc80000010000 */
[----:B------:R-:W-:-:S04]  /*2250*/  FFMA.FTZ R0, R13, R0, -0.33332768082618713379 ;  /* 0xbeaaa9ed0d007423 */ /* 0x000fc80000010000 */
[----:B------:R-:W-:-:S04]  /*2260*/  FFMA.FTZ R0, R13, R0, RZ ;  /* 0x000000000d007223 */ /* 0x000fc800000100ff */
[----:B------:R-:W-:-:S07]  /*2270*/  FFMA.FTZ R21, R21, R0, R21 ;  /* 0x0000000015157223 */ /* 0x000fce0000010015 */
.L_x_36:
[----:B------:R-:W-:Y:S05]  /*2280*/  BSYNC B0 ;  /* 0x0000000000007941 */ /* 0x000fea0003800000 */
.L_x_34:
[----:B------:R-:W-:Y:S01]  /*2290*/  FADD.FTZ R14, |R8|, -RZ ;  /* 0x800000ff080e7221 */ /* 0x000fe20000010200 */
[----:B------:R-:W-:Y:S04]  /*22a0*/  BSSY B0, `(.L_x_37) ;  /* 0x0000014000007945 */ /* 0x000fe80003800000 */
        /* <DEDUP_REMOVED lines=12> */
.L_x_38:
[----:B------:R-:W-:Y:S01]  /*2370*/  MOV R0, 0x3c80f082 ;  /* 0x3c80f08200007802 */ /* 0x000fe20000000f00 */
[----:B------:R-:W-:-:S04]  /*2380*/  FMUL R13, R8, R8 ;  /* 0x00000008080d7220 */ /* 0x000fc80000400000 */
[----:B------:R-:W-:-:S04]  /*2390*/  FFMA.FTZ R0, R13, R0, -0.052303962409496307373 ;  /* 0xbd563cae0d007423 */ /* 0x000fc80000010000 */
[----:B------:R-:W-:-:S04]  /*23a0*/  FFMA.FTZ R0, R13, R0, 0.1331529766321182251 ;  /* 0x3e0859410d007423 */ /* 0x000fc80000010000 */
[----:B------:R-:W-:-:S04]  /*23b0*/  FFMA.FTZ R0, R13, R0, -0.33332768082618713379 ;  /* 0xbeaaa9ed0d007423 */ /* 0x000fc80000010000 */
[----:B------:R-:W-:-:S04]  /*23c0*/  FFMA.FTZ R13, R13, R0, RZ ;  /* 0x000000000d0d7223 */ /* 0x000fc800000100ff */
[----:B------:R-:W-:-:S07]  /*23d0*/  FFMA.FTZ R8, R8, R13, R8 ;  /* 0x0000000d08087223 */ /* 0x000fce0000010008 */
.L_x_39:
[----:B------:R-:W-:Y:S05]  /*23e0*/  BSYNC B0 ;  /* 0x0000000000007941 */ /* 0x000fea0003800000 */
.L_x_37:
[----:B------:R-:W0:Y:S01]  /*23f0*/  S2R R0, SR_TID.X ;  /* 0x0000000000007919 */ /* 0x000e220000002100 */
[----:B------:R-:W1:Y:S01]  /*2400*/  S2UR UR5, SR_CgaCtaId ;  /* 0x00000000000579c3 */ /* 0x000e620000008800 */
[----:B------:R-:W-:Y:S01]  /*2410*/  UMOV UR4, 0x400 ;  /* 0x0000040000047882 */ /* 0x000fe20000000000 */
[----:B------:R-:W-:Y:S01]  /*2420*/  FMUL R26, R5, R26 ;  /* 0x0000001a051a7220 */ /* 0x000fe20000400000 */
[----:B------:R-:W-:Y:S01]  /*2430*/  FMUL R11, R4, R11 ;  /* 0x0000000b040b7220 */ /* 0x000fe20000400000 */
[----:B------:R-:W-:Y:S01]  /*2440*/  FMUL R22, R7, R22 ;  /* 0x0000001607167220 */ /* 0x000fe20000400000 */
[----:B------:R-:W-:Y:S01]  /*2450*/  FMUL R23, R6, R23 ;  /* 0x0000001706177220 */ /* 0x000fe20000400000 */
[----:B------:R-:W-:Y:S01]  /*2460*/  FMUL R19, R19, R8 ;  /* 0x0000000813137220 */ /* 0x000fe20000400000 */
[----:B------:R-:W-:Y:S01]  /*2470*/  FMUL R16, R16, R9 ;  /* 0x0000000910107220 */ /* 0x000fe20000400000 */
[----:B------:R-:W-:Y:S01]  /*2480*/  FMUL R17, R17, R10 ;  /* 0x0000000a11117220 */ /* 0x000fe20000400000 */
[----:B------:R-:W-:Y:S01]  /*2490*/  FMUL R21, R18, R21 ;  /* 0x0000001512157220 */ /* 0x000fe20000400000 */
[----:B------:R-:W-:-:S04]  /*24a0*/  LOP3.LUT R3, R3, 0x1c, R28, 0xf8, !PT ;  /* 0x0000001c03037812 */ /* 0x000fc800078ef81c */
[----:B------:R-:W-:-:S04]  /*24b0*/  SHF.R.S32.HI R10, RZ, 0x1f, R3 ;  /* 0x0000001fff0a7819 */ /* 0x000fc80000011403 */
[----:B------:R-:W-:Y:S01]  /*24c0*/  LEA.HI R10, R10, R3, RZ, 0xa ;  /* 0x000000030a0a7211 */ /* 0x000fe200078f50ff */
[----:B-1----:R-:W-:Y:S01]  /*24d0*/  UPRMT UR4, UR5, 0x654, UR4 ;  /* 0x0000065405047896 */ /* 0x002fe20008000004 */
[----:B0-----:R-:W-:-:S04]  /*24e0*/  SHF.L.U32 R0, R0, 0x7, RZ ;  /* 0x0000000700007819 */ /* 0x001fc800000006ff */
[----:B------:R-:W-:-:S04]  /*24f0*/  LOP3.LUT R5, R0, 0x380, RZ, 0xc0, !PT ;  /* 0x0000038000057812 */ /* 0x000fc800078ec0ff */
[C---:B------:R-:W-:Y:S02]  /*2500*/  LOP3.LUT R0, R5.reuse, R2, RZ, 0xfc, !PT ;  /* 0x0000000205007212 */ /* 0x040fe400078efcff */
[C---:B------:R-:W-:Y:S02]  /*2510*/  LEA.HI R7, R5.reuse, UR4, RZ, 0x1f ;  /* 0x0000000405077c11 */ /* 0x040fe4000f8ff8ff */
[C---:B------:R-:W-:Y:S02]  /*2520*/  LOP3.LUT R4, R5.reuse, 0x20, RZ, 0xfc, !PT ;  /* 0x0000002005047812 */ /* 0x040fe400078efcff */
[C---:B------:R-:W-:Y:S02]  /*2530*/  LOP3.LUT R6, R5.reuse, 0x40, RZ, 0xfc, !PT ;  /* 0x0000004005067812 */ /* 0x040fe400078efcff */
[----:B------:R-:W-:Y:S02]  /*2540*/  LOP3.LUT R8, R5, 0x60, RZ, 0xfc, !PT ;  /* 0x0000006005087812 */ /* 0x000fe400078efcff */
[----:B------:R-:W-:-:S02]  /*2550*/  LEA R12, R0, R7, 0x2 ;  /* 0x00000007000c7211 */ /* 0x000fc400078e10ff */
[----:B------:R-:W-:Y:S02]  /*2560*/  LEA.HI R5, R4, UR4, RZ, 0x1f ;  /* 0x0000000404057c11 */ /* 0x000fe4000f8ff8ff */
[----:B------:R-:W-:Y:S01]  /*2570*/  LEA.HI R7, R6, UR4, RZ, 0x1f ;  /* 0x0000000406077c11 */ /* 0x000fe2000f8ff8ff */
[----:B------:R0:W-:Y:S01]  /*2580*/  STS [R12], R11 ;  /* 0x0000000b0c007388 */ /* 0x0001e20000000800 */
[----:B------:R-:W-:Y:S02]  /*2590*/  LEA.HI R9, R8, UR4, RZ, 0x1f ;  /* 0x0000000408097c11 */ /* 0x000fe4000f8ff8ff */
[C---:B------:R-:W-:Y:S02]  /*25a0*/  LEA R13, R0.reuse, R5, 0x2 ;  /* 0x00000005000d7211 */ /* 0x040fe400078e10ff */
[C---:B------:R-:W-:Y:S02]  /*25b0*/  LEA R14, R0.reuse, R7, 0x2 ;  /* 0x00000007000e7211 */ /* 0x040fe400078e10ff */
[----:B------:R-:W-:Y:S01]  /*25c0*/  LEA R15, R0, R9, 0x2 ;  /* 0x00000009000f7211 */ /* 0x000fe200078e10ff */
[----:B------:R-:W-:Y:S01]  /*25d0*/  STS [R13+0x80], R26 ;  /* 0x0000801a0d007388 */ /* 0x000fe20000000800 */
[----:B------:R-:W-:Y:S01]  /*25e0*/  SHF.R.U32.HI R4, RZ, 0x1, R28 ;  /* 0x00000001ff047819 */ /* 0x000fe2000001161c */
[----:B------:R-:W1:Y:S01]  /*25f0*/  LDC.64 R8, c[0x0][0x238] ;  /* 0x00008e00ff087b82 */ /* 0x000e620000000a00 */
[----:B------:R-:W-:Y:S01]  /*2600*/  LOP3.LUT R0, R28, 0x1fc, RZ, 0xc0, !PT ;  /* 0x000001fc1c007812 */ /* 0x000fe200078ec0ff */
[----:B------:R-:W-:Y:S01]  /*2610*/  STS [R14+0x100], R23 ;  /* 0x000100170e007388 */ /* 0x000fe20000000800 */
[----:B------:R-:W-:-:S02]  /*2620*/  LOP3.LUT R4, R4, 0xf0, RZ, 0xc0, !PT ;  /* 0x000000f004047812 */ /* 0x000fc400078ec0ff */
[C---:B0-----:R-:W-:Y:S01]  /*2630*/  SHF.L.U32 R11, R10.reuse, 0x9, RZ ;  /* 0x000000090a0b7819 */ /* 0x041fe200000006ff */
[----:B------:R-:W-:Y:S01]  /*2640*/  STS [R15+0x180], R22 ;  /* 0x000180160f007388 */ /* 0x000fe20000000800 */
[----:B------:R-:W-:Y:S02]  /*2650*/  IADD3 R5, R4, UR4, RZ ;  /* 0x0000000404057c10 */ /* 0x000fe4000fffe0ff */
[----:B------:R-:W-:Y:S01]  /*2660*/  LOP3.LUT R10, R10, 0xfffffc00, RZ, 0xc0, !PT ;  /* 0xfffffc000a0a7812 */ /* 0x000fe200078ec0ff */
[----:B------:R0:W-:Y:S01]  /*2670*/  STS [R12+0x40], R16 ;  /* 0x000040100c007388 */ /* 0x0001e20000000800 */
[----:B------:R-:W-:-:S03]  /*2680*/  LEA R5, R0, R5, 0x2 ;  /* 0x0000000500057211 */ /* 0x000fc600078e10ff */
[----:B------:R-:W-:Y:S04]  /*2690*/  STS [R13+0xc0], R17 ;  /* 0x0000c0110d007388 */ /* 0x000fe80000000800 */
[----:B------:R-:W-:Y:S01]  /*26a0*/  STS [R14+0x140], R21 ;  /* 0x000140150e007388 */ /* 0x000fe20000000800 */
[----:B0-----:R-:W-:-:S03]  /*26b0*/  LOP3.LUT R12, R11, 0xfff80000, RZ, 0xc0, !PT ;  /* 0xfff800000b0c7812 */ /* 0x001fc600078ec0ff */
[----:B------:R-:W-:Y:S01]  /*26c0*/  STS [R15+0x1c0], R19 ;  /* 0x0001c0130f007388 */ /* 0x000fe20000000800 */
[----:B------:R-:W-:Y:S02]  /*26d0*/  LOP3.LUT R11, R29, R2, RZ, 0xfc, !PT ;  /* 0x000000021d0b7212 */ /* 0x000fe400078efcff */
[----:B------:R-:W-:Y:S01]  /*26e0*/  LOP3.LUT R29, R29, 0x10, R2, 0xfe, !PT ;  /* 0x000000101d1d7812 */ /* 0x000fe200078efe02 */
[----:B------:R-:W-:Y:S01]  /*26f0*/  BAR.SYNC.DEFER_BLOCKING 0x0 ;  /* 0x0000000000007b1d */ /* 0x000fe20000010000 */
[----:B------:R-:W-:Y:S02]  /*2700*/  IADD3 R10, R12, R3, -R10 ;  /* 0x000000030c0a7210 */ /* 0x000fe40007ffe80a */
[----:B------:R-:W-:Y:S02]  /*2710*/  LOP3.LUT R16, R0, 0x200, RZ, 0xfc, !PT ;  /* 0x0000020000107812 */ /* 0x000fe400078efcff */
[----:B------:R-:W-:Y:S02]  /*2720*/  ISETP.GE.AND P0, PT, R11, 0x200, PT ;  /* 0x000002000b00780c */ /* 0x000fe40003f06270 */
[----:B------:R-:W-:-:S02]  /*2730*/  ISETP.GE.AND P1, PT, R29, 0x200, PT ;  /* 0x000002001d00780c */ /* 0x000fc40003f26270 */
[----:B------:R-:W-:Y:S02]  /*2740*/  LEA R3, R11, R10, 0xa ;  /* 0x0000000a0b037211 */ /* 0x000fe400078e50ff */
[----:B------:R-:W-:-:S03]  /*2750*/  SHF.R.U32.HI R16, RZ, 0x1, R16 ;  /* 0x00000001ff107819 */ /* 0x000fc60000011610 */
[----:B-1----:R-:W-:Y:S01]  /*2760*/  IMAD.WIDE R2, R3, 0x4, R8 ;  /* 0x0000000403027825 */ /* 0x002fe200078e0208 */
[----:B------:R-:W-:-:S04]  /*2770*/  LOP3.LUT R16, R16, 0x1f0, RZ, 0xc0, !PT ;  /* 0x000001f010107812 */ /* 0x000fc800078ec0ff */
[----:B------:R-:W-:-:S04]  /*2780*/  IADD3 R11, R16, UR4, RZ ;  /* 0x00000004100b7c10 */ /* 0x000fc8000fffe0ff */
[----:B------:R-:W-:Y:S01]  /*2790*/  LEA R11, R0, R11, 0x2 ;  /* 0x0000000b000b7211 */ /* 0x000fe200078e10ff */
[----:B------:R-:W0:Y:S04]  /*27a0*/  LDS.128 R4, [R5] ;  /* 0x0000000005047984 */ /* 0x000e280000000c00 */
[----:B0-----:R0:W-:Y:S01]  /*27b0*/  @!P0 STG.E.128 desc[UR6][R2.64], R4 ;  /* 0x0000000402008986 */ /* 0x0011e2000c101d06 */
[----:B------:R-:W-:Y:S05]  /*27c0*/  @P1 EXIT ;  /* 0x000000000000194d */ /* 0x000fea0003800000 */
[----:B0-----:R-:W0:Y:S01]  /*27d0*/  LDS.128 R4, [R11+0x800] ;  /* 0x000800000b047984 */ /* 0x001e220000000c00 */
[----:B------:R-:W-:-:S05]  /*27e0*/  LEA R29, R29, R10, 0xa ;  /* 0x0000000a1d1d7211 */ /* 0x000fca00078e50ff */
[----:B------:R-:W-:-:S05]  /*27f0*/  IMAD.WIDE R8, R29, 0x4, R8 ;  /* 0x000000041d087825 */ /* 0x000fca00078e0208 */
[----:B0-----:R-:W-:Y:S01]  /*2800*/  STG.E.128 desc[UR6][R8.64], R4 ;  /* 0x0000000408007986 */ /* 0x001fe2000c101d06 */
[----:B------:R-:W-:Y:S05]  /*2810*/  EXIT ;  /* 0x000000000000794d */ /* 0x000fea0003800000 */
.L_x_40:
[----:B------:R-:W-:-:S00]  /*2820*/  BRA `(.L_x_40) ;  /* 0xfffffffc00fc7947 */ /* 0x000fc0000383ffff */
[----:B------:R-:W-:-:S00]  /*2830*/  NOP ;  /* 0x0000000000007918 */ /* 0x000fc00000000000 */
        /* <DEDUP_REMOVED lines=12> */
.L_x_41:


//--------------------- .nv.global.init           --------------------------
	.section	.nv.global.init,"aw",@progbits
.nv.global.init:
	.type		_$_str,@object
	.size		_$_str,(_$_str_$_2 - _$_str)
_$_str:
        /*0000*/ 	.byte	0x5f, 0x5f, 0x43, 0x55, 0x44, 0x41, 0x5f, 0x46, 0x54, 0x5a, 0x00
	.type		_$_str_$_2,@object
	.size		_$_str_$_2,(.L_1 - _$_str_$_2)
_$_str_$_2:
        /*000b*/ 	.byte	0x5f, 0x5f, 0x43, 0x55, 0x44, 0x41, 0x5f, 0x50, 0x52, 0x45, 0x43, 0x5f, 0x53, 0x51, 0x52, 0x54
        /*001b*/ 	.byte	0x00
.L_1:


//--------------------- .nv.shared.triton_poi_fused__native_batch_norm_legit_no_training_mul_softplus_tanh_8 --------------------------
	.section	.nv.shared.triton_poi_fused__native_batch_norm_legit_no_training_mul_softplus_tanh_8,"aw",@nobits
	.sectionflags	@""
	.align	16
	.zero		1024


//--------------------- .nv.constant0.triton_poi_fused__native_batch_norm_legit_no_training_mul_softplus_tanh_8 --------------------------
	.section	.nv.constant0.triton_poi_fused__native_batch_norm_legit_no_training_mul_softplus_tanh_8,"a",@progbits
	.sectionflags	@""
	.align	4
.nv.constant0.triton_poi_fused__native_batch_norm_legit_no_training_mul_softplus_tanh_8:
	.zero		584
